	.target	sm_100a

	.elftype	@"ET_EXEC"


//--------------------- .note.nv.tkinfo           --------------------------
	.section	.note.nv.tkinfo,"",@"SHT_NOTE"
	.sectionflags	@"SHF_NOTE_NV_TKINFO"
	.tkinfo
        /*0018*/ 	.word	0x00000002
        /*0030*/ 	.string	""
        /*0030*/ 	.string	"ptxas"
        /*0030*/ 	.string	"Cuda compilation tools, release 13.0, V13.0.88"
        /*0030*/ 	.string	"Build cuda_13.0.r13.0/compiler.36424714_0"
        /*0030*/ 	.string	"-arch sm_100a -m 64 "



//--------------------- .note.nv.cuinfo           --------------------------
	.section	.note.nv.cuinfo,"",@"SHT_NOTE"
	.sectionflags	@"SHF_NOTE_NV_CUINFO"
        /*0018*/ 	.short	0x0002
        /*001a*/ 	.short	0x0064
        /*001c*/ 	.short	0x0082
	.zero		2


//--------------------- .nv.info                  --------------------------
	.section	.nv.info,"",@"SHT_CUDA_INFO"
	.align	4


	//----- nvinfo : EIATTR_REGCOUNT
	.align		4
        /*0000*/ 	.byte	0x04, 0x2f
        /*0002*/ 	.short	(.L_12 - .L_11)
	.align		4
.L_11:
        /*0004*/ 	.word	index@(_ZN7cutlass13device_kernelIN5flash11enable_sm90INS1_16FlashAttnFwdSm90INS1_25CollectiveMainloopFwdSm90ILi2EN4cute5tupleIJNS5_1CILi1EEES8_S8_EEENS6_IJNS7_ILi128EEENS7_ILi96EEENS7_ILi64EEEEEELi256ENS_10bfloat16_tEfNS_4arch4Sm90ELb1ELb0ELb1ELb1ELb1ELb1ELb1ELb1ELb0ELb1ELb1ELb0EEENS1_21CollectiveEpilogueFwdINS6_IJSA_NS7_ILi256EEESB_EEES9_SE_SG_Li256ELb1ELb1ELb1ELb0EEENS1_36VarlenDynamicPersistentTileSchedulerILi128ELi96ELi256ELi128ELb1ELb1ELb1ELb1ELb1ELb1EEEEEEEEEvNT_6ParamsE)
        /*0008*/ 	.word	0x00000004


	//----- nvinfo : EIATTR_FRAME_SIZE
	.align		4
.L_12:
        /*000c*/ 	.byte	0x04, 0x11
        /*000e*/ 	.short	(.L_14 - .L_13)
	.align		4
.L_13:
        /*0010*/ 	.word	index@(_ZN7cutlass13device_kernelIN5flash11enable_sm90INS1_16FlashAttnFwdSm90INS1_25CollectiveMainloopFwdSm90ILi2EN4cute5tupleIJNS5_1CILi1EEES8_S8_EEENS6_IJNS7_ILi128EEENS7_ILi96EEENS7_ILi64EEEEEELi256ENS_10bfloat16_tEfNS_4arch4Sm90ELb1ELb0ELb1ELb1ELb1ELb1ELb1ELb1ELb0ELb1ELb1ELb0EEENS1_21CollectiveEpilogueFwdINS6_IJSA_NS7_ILi256EEESB_EEES9_SE_SG_Li256ELb1ELb1ELb1ELb0EEENS1_36VarlenDynamicPersistentTileSchedulerILi128ELi96ELi256ELi128ELb1ELb1ELb1ELb1ELb1ELb1EEEEEEEEEvNT_6ParamsE)
        /*0014*/ 	.word	0x00000000


	//----- nvinfo : EIATTR_REGCOUNT
	.align		4
.L_14:
        /*0018*/ 	.byte	0x04, 0x2f
        /*001a*/ 	.short	(.L_16 - .L_15)
	.align		4
.L_15:
        /*001c*/ 	.word	index@(_ZN7cutlass13device_kernelIN5flash11enable_sm90INS1_16FlashAttnFwdSm90INS1_25CollectiveMainloopFwdSm90ILi2EN4cute5tupleIJNS5_1CILi1EEES8_S8_EEENS6_IJNS7_ILi128EEENS7_ILi96EEENS7_ILi64EEEEEELi256ENS_10bfloat16_tEfNS_4arch4Sm90ELb1ELb0ELb1ELb1ELb1ELb0ELb1ELb1ELb0ELb1ELb1ELb0EEENS1_21CollectiveEpilogueFwdINS6_IJSA_NS7_ILi256EEESB_EEES9_SE_SG_Li256ELb1ELb1ELb1ELb0EEENS1_36VarlenDynamicPersistentTileSchedulerILi128ELi96ELi256ELi128ELb1ELb1ELb1ELb1ELb1ELb1EEEEEEEEEvNT_6ParamsE)
        /*0020*/ 	.word	0x00000004


	//----- nvinfo : EIATTR_FRAME_SIZE
	.align		4
.L_16:
        /*0024*/ 	.byte	0x04, 0x11
        /*0026*/ 	.short	(.L_18 - .L_17)
	.align		4
.L_17:
        /*0028*/ 	.word	index@(_ZN7cutlass13device_kernelIN5flash11enable_sm90INS1_16FlashAttnFwdSm90INS1_25CollectiveMainloopFwdSm90ILi2EN4cute5tupleIJNS5_1CILi1EEES8_S8_EEENS6_IJNS7_ILi128EEENS7_ILi96EEENS7_ILi64EEEEEELi256ENS_10bfloat16_tEfNS_4arch4Sm90ELb1ELb0ELb1ELb1ELb1ELb0ELb1ELb1ELb0ELb1ELb1ELb0EEENS1_21CollectiveEpilogueFwdINS6_IJSA_NS7_ILi256EEESB_EEES9_SE_SG_Li256ELb1ELb1ELb1ELb0EEENS1_36VarlenDynamicPersistentTileSchedulerILi128ELi96ELi256ELi128ELb1ELb1ELb1ELb1ELb1ELb1EEEEEEEEEvNT_6ParamsE)
        /*002c*/ 	.word	0x00000000


	//----- nvinfo : EIATTR_REGCOUNT
	.align		4
.L_18:
        /*0030*/ 	.byte	0x04, 0x2f
        /*0032*/ 	.short	(.L_20 - .L_19)
	.align		4
.L_19:
        /*0034*/ 	.word	index@(_ZN7cutlass13device_kernelIN5flash11enable_sm90INS1_16FlashAttnFwdSm90INS1_25CollectiveMainloopFwdSm90ILi2EN4cute5tupleIJNS5_1CILi1EEES8_S8_EEENS6_IJNS7_ILi128EEENS7_ILi96EEENS7_ILi64EEEEEELi256ENS_10bfloat16_tEfNS_4arch4Sm90ELb1ELb0ELb1ELb1ELb1ELb1ELb0ELb1ELb0ELb1ELb1ELb0EEENS1_21CollectiveEpilogueFwdINS6_IJSA_NS7_ILi256EEESB_EEES9_SE_SG_Li256ELb1ELb1ELb1ELb0EEENS1_36VarlenDynamicPersistentTileSchedulerILi128ELi96ELi256ELi128ELb1ELb1ELb1ELb1ELb1ELb1EEEEEEEEEvNT_6ParamsE)
        /*0038*/ 	.word	0x00000004


	//----- nvinfo : EIATTR_FRAME_SIZE
	.align		4
.L_20:
        /*003c*/ 	.byte	0x04, 0x11
        /*003e*/ 	.short	(.L_22 - .L_21)
	.align		4
.L_21:
        /*0040*/ 	.word	index@(_ZN7cutlass13device_kernelIN5flash11enable_sm90INS1_16FlashAttnFwdSm90INS1_25CollectiveMainloopFwdSm90ILi2EN4cute5tupleIJNS5_1CILi1EEES8_S8_EEENS6_IJNS7_ILi128EEENS7_ILi96EEENS7_ILi64EEEEEELi256ENS_10bfloat16_tEfNS_4arch4Sm90ELb1ELb0ELb1ELb1ELb1ELb1ELb0ELb1ELb0ELb1ELb1ELb0EEENS1_21CollectiveEpilogueFwdINS6_IJSA_NS7_ILi256EEESB_EEES9_SE_SG_Li256ELb1ELb1ELb1ELb0EEENS1_36VarlenDynamicPersistentTileSchedulerILi128ELi96ELi256ELi128ELb1ELb1ELb1ELb1ELb1ELb1EEEEEEEEEvNT_6ParamsE)
        /*0044*/ 	.word	0x00000000


	//----- nvinfo : EIATTR_REGCOUNT
	.align		4
.L_22:
        /*0048*/ 	.byte	0x04, 0x2f
        /*004a*/ 	.short	(.L_24 - .L_23)
	.align		4
.L_23:
        /*004c*/ 	.word	index@(_ZN7cutlass13device_kernelIN5flash11enable_sm90INS1_16FlashAttnFwdSm90INS1_25CollectiveMainloopFwdSm90ILi2EN4cute5tupleIJNS5_1CILi1EEES8_S8_EEENS6_IJNS7_ILi128EEENS7_ILi96EEENS7_ILi64EEEEEELi256ENS_10bfloat16_tEfNS_4arch4Sm90ELb1ELb0ELb1ELb1ELb1ELb0ELb0ELb1ELb0ELb1ELb1ELb0EEENS1_21CollectiveEpilogueFwdINS6_IJSA_NS7_ILi256EEESB_EEES9_SE_SG_Li256ELb1ELb1ELb1ELb0EEENS1_36VarlenDynamicPersistentTileSchedulerILi128ELi96ELi256ELi128ELb1ELb1ELb1ELb1ELb1ELb1EEEEEEEEEvNT_6ParamsE)
        /*0050*/ 	.word	0x00000004


	//----- nvinfo : EIATTR_FRAME_SIZE
	.align		4
.L_24:
        /*0054*/ 	.byte	0x04, 0x11
        /*0056*/ 	.short	(.L_26 - .L_25)
	.align		4
.L_25:
        /*0058*/ 	.word	index@(_ZN7cutlass13device_kernelIN5flash11enable_sm90INS1_16FlashAttnFwdSm90INS1_25CollectiveMainloopFwdSm90ILi2EN4cute5tupleIJNS5_1CILi1EEES8_S8_EEENS6_IJNS7_ILi128EEENS7_ILi96EEENS7_ILi64EEEEEELi256ENS_10bfloat16_tEfNS_4arch4Sm90ELb1ELb0ELb1ELb1ELb1ELb0ELb0ELb1ELb0ELb1ELb1ELb0EEENS1_21CollectiveEpilogueFwdINS6_IJSA_NS7_ILi256EEESB_EEES9_SE_SG_Li256ELb1ELb1ELb1ELb0EEENS1_36VarlenDynamicPersistentTileSchedulerILi128ELi96ELi256ELi128ELb1ELb1ELb1ELb1ELb1ELb1EEEEEEEEEvNT_6ParamsE)
        /*005c*/ 	.word	0x00000000


	//----- nvinfo : EIATTR_REGCOUNT
	.align		4
.L_26:
        /*0060*/ 	.byte	0x04, 0x2f
        /*0062*/ 	.short	(.L_28 - .L_27)
	.align		4
.L_27:
        /*0064*/ 	.word	index@(_ZN7cutlass13device_kernelIN5flash11enable_sm90INS1_16FlashAttnFwdSm90INS1_25CollectiveMainloopFwdSm90ILi2EN4cute5tupleIJNS5_1CILi1EEES8_S8_EEENS6_IJNS7_ILi128EEENS7_ILi96EEENS7_ILi64EEEEEELi256ENS_10bfloat16_tEfNS_4arch4Sm90ELb1ELb0ELb1ELb0ELb1ELb0ELb1ELb1ELb0ELb1ELb1ELb0EEENS1_21CollectiveEpilogueFwdINS6_IJSA_NS7_ILi256EEESB_EEES9_SE_SG_Li256ELb0ELb1ELb1ELb0EEENS1_19SingleTileSchedulerILb0ELb1ELb1ELi128EEEEEEEEEvNT_6ParamsE)
        /*0068*/ 	.word	0x00000004


	//----- nvinfo : EIATTR_FRAME_SIZE
	.align		4
.L_28:
        /*006c*/ 	.byte	0x04, 0x11
        /*006e*/ 	.short	(.L_30 - .L_29)
	.align		4
.L_29:
        /*0070*/ 	.word	index@(_ZN7cutlass13device_kernelIN5flash11enable_sm90INS1_16FlashAttnFwdSm90INS1_25CollectiveMainloopFwdSm90ILi2EN4cute5tupleIJNS5_1CILi1EEES8_S8_EEENS6_IJNS7_ILi128EEENS7_ILi96EEENS7_ILi64EEEEEELi256ENS_10bfloat16_tEfNS_4arch4Sm90ELb1ELb0ELb1ELb0ELb1ELb0ELb1ELb1ELb0ELb1ELb1ELb0EEENS1_21CollectiveEpilogueFwdINS6_IJSA_NS7_ILi256EEESB_EEES9_SE_SG_Li256ELb0ELb1ELb1ELb0EEENS1_19SingleTileSchedulerILb0ELb1ELb1ELi128EEEEEEEEEvNT_6ParamsE)
        /*0074*/ 	.word	0x00000000


	//----- nvinfo : EIATTR_REGCOUNT
	.align		4
.L_30:
        /*0078*/ 	.byte	0x04, 0x2f
        /*007a*/ 	.short	(.L_32 - .L_31)
	.align		4
.L_31:
        /*007c*/ 	.word	index@(_ZN7cutlass13device_kernelIN5flash11enable_sm90INS1_16FlashAttnFwdSm90INS1_25CollectiveMainloopFwdSm90ILi2EN4cute5tupleIJNS5_1CILi1EEES8_S8_EEENS6_IJNS7_ILi128EEENS7_ILi96EEENS7_ILi64EEEEEELi256ENS_10bfloat16_tEfNS_4arch4Sm90ELb1ELb0ELb1ELb0ELb1ELb0ELb0ELb1ELb0ELb1ELb1ELb0EEENS1_21CollectiveEpilogueFwdINS6_IJSA_NS7_ILi256EEESB_EEES9_SE_SG_Li256ELb0ELb1ELb1ELb0EEENS1_19SingleTileSchedulerILb0ELb1ELb1ELi128EEEEEEEEEvNT_6ParamsE)
        /*0080*/ 	.word	0x00000004


	//----- nvinfo : EIATTR_FRAME_SIZE
	.align		4
.L_32:
        /*0084*/ 	.byte	0x04, 0x11
        /*0086*/ 	.short	(.L_34 - .L_33)
	.align		4
.L_33:
        /*0088*/ 	.word	index@(_ZN7cutlass13device_kernelIN5flash11enable_sm90INS1_16FlashAttnFwdSm90INS1_25CollectiveMainloopFwdSm90ILi2EN4cute5tupleIJNS5_1CILi1EEES8_S8_EEENS6_IJNS7_ILi128EEENS7_ILi96EEENS7_ILi64EEEEEELi256ENS_10bfloat16_tEfNS_4arch4Sm90ELb1ELb0ELb1ELb0ELb1ELb0ELb0ELb1ELb0ELb1ELb1ELb0EEENS1_21CollectiveEpilogueFwdINS6_IJSA_NS7_ILi256EEESB_EEES9_SE_SG_Li256ELb0ELb1ELb1ELb0EEENS1_19SingleTileSchedulerILb0ELb1ELb1ELi128EEEEEEEEEvNT_6ParamsE)
        /*008c*/ 	.word	0x00000000


	//----- nvinfo : EIATTR_REGCOUNT
	.align		4
.L_34:
        /*0090*/ 	.byte	0x04, 0x2f
        /*0092*/ 	.short	(.L_36 - .L_35)
	.align		4
.L_35:
        /*0094*/ 	.word	index@(_ZN7cutlass13device_kernelIN5flash11enable_sm90INS1_16FlashAttnFwdSm90INS1_25CollectiveMainloopFwdSm90ILi2EN4cute5tupleIJNS5_1CILi1EEES8_S8_EEENS6_IJNS7_ILi128EEENS7_ILi96EEENS7_ILi64EEEEEELi256ENS_10bfloat16_tEfNS_4arch4Sm90ELb0ELb1ELb1ELb1ELb1ELb1ELb1ELb1ELb0ELb1ELb1ELb0EEENS1_21CollectiveEpilogueFwdINS6_IJSA_NS7_ILi256EEESB_EEES9_SE_SG_Li256ELb1ELb1ELb1ELb0EEENS1_36VarlenDynamicPersistentTileSchedulerILi128ELi96ELi256ELi128ELb1ELb1ELb1ELb1ELb0ELb1EEEEEEEEEvNT_6ParamsE)
        /*0098*/ 	.word	0x00000004


	//----- nvinfo : EIATTR_FRAME_SIZE
	.align		4
.L_36:
        /*009c*/ 	.byte	0x04, 0x11
        /*009e*/ 	.short	(.L_38 - .L_37)
	.align		4
.L_37:
        /*00a0*/ 	.word	index@(_ZN7cutlass13device_kernelIN5flash11enable_sm90INS1_16FlashAttnFwdSm90INS1_25CollectiveMainloopFwdSm90ILi2EN4cute5tupleIJNS5_1CILi1EEES8_S8_EEENS6_IJNS7_ILi128EEENS7_ILi96EEENS7_ILi64EEEEEELi256ENS_10bfloat16_tEfNS_4arch4Sm90ELb0ELb1ELb1ELb1ELb1ELb1ELb1ELb1ELb0ELb1ELb1ELb0EEENS1_21CollectiveEpilogueFwdINS6_IJSA_NS7_ILi256EEESB_EEES9_SE_SG_Li256ELb1ELb1ELb1ELb0EEENS1_36VarlenDynamicPersistentTileSchedulerILi128ELi96ELi256ELi128ELb1ELb1ELb1ELb1ELb0ELb1EEEEEEEEEvNT_6ParamsE)
        /*00a4*/ 	.word	0x00000000


	//----- nvinfo : EIATTR_REGCOUNT
	.align		4
.L_38:
        /*00a8*/ 	.byte	0x04, 0x2f
        /*00aa*/ 	.short	(.L_40 - .L_39)
	.align		4
.L_39:
        /*00ac*/ 	.word	index@(_ZN7cutlass13device_kernelIN5flash11enable_sm90INS1_16FlashAttnFwdSm90INS1_25CollectiveMainloopFwdSm90ILi2EN4cute5tupleIJNS5_1CILi1EEES8_S8_EEENS6_IJNS7_ILi128EEENS7_ILi96EEENS7_ILi64EEEEEELi256ENS_10bfloat16_tEfNS_4arch4Sm90ELb0ELb1ELb1ELb1ELb1ELb0ELb1ELb1ELb0ELb1ELb1ELb0EEENS1_21CollectiveEpilogueFwdINS6_IJSA_NS7_ILi256EEESB_EEES9_SE_SG_Li256ELb1ELb1ELb1ELb0EEENS1_36VarlenDynamicPersistentTileSchedulerILi128ELi96ELi256ELi128ELb1ELb1ELb1ELb1ELb0ELb1EEEEEEEEEvNT_6ParamsE)
        /*00b0*/ 	.word	0x00000004


	//----- nvinfo : EIATTR_FRAME_SIZE
	.align		4
.L_40:
        /*00b4*/ 	.byte	0x04, 0x11
        /*00b6*/ 	.short	(.L_42 - .L_41)
	.align		4
.L_41:
        /*00b8*/ 	.word	index@(_ZN7cutlass13device_kernelIN5flash11enable_sm90INS1_16FlashAttnFwdSm90INS1_25CollectiveMainloopFwdSm90ILi2EN4cute5tupleIJNS5_1CILi1EEES8_S8_EEENS6_IJNS7_ILi128EEENS7_ILi96EEENS7_ILi64EEEEEELi256ENS_10bfloat16_tEfNS_4arch4Sm90ELb0ELb1ELb1ELb1ELb1ELb0ELb1ELb1ELb0ELb1ELb1ELb0EEENS1_21CollectiveEpilogueFwdINS6_IJSA_NS7_ILi256EEESB_EEES9_SE_SG_Li256ELb1ELb1ELb1ELb0EEENS1_36VarlenDynamicPersistentTileSchedulerILi128ELi96ELi256ELi128ELb1ELb1ELb1ELb1ELb0ELb1EEEEEEEEEvNT_6ParamsE)
        /*00bc*/ 	.word	0x00000000


	//----- nvinfo : EIATTR_REGCOUNT
	.align		4
.L_42:
        /*00c0*/ 	.byte	0x04, 0x2f
        /*00c2*/ 	.short	(.L_44 - .L_43)
	.align		4
.L_43:
        /*00c4*/ 	.word	index@(_ZN7cutlass13device_kernelIN5flash11enable_sm90INS1_16FlashAttnFwdSm90INS1_25CollectiveMainloopFwdSm90ILi2EN4cute5tupleIJNS5_1CILi1EEES8_S8_EEENS6_IJNS7_ILi128EEENS7_ILi96EEENS7_ILi64EEEEEELi256ENS_10bfloat16_tEfNS_4arch4Sm90ELb0ELb1ELb1ELb1ELb1ELb1ELb0ELb1ELb0ELb1ELb1ELb0EEENS1_21CollectiveEpilogueFwdINS6_IJSA_NS7_ILi256EEESB_EEES9_SE_SG_Li256ELb1ELb1ELb1ELb0EEENS1_36VarlenDynamicPersistentTileSchedulerILi128ELi96ELi256ELi128ELb1ELb1ELb1ELb1ELb0ELb1EEEEEEEEEvNT_6ParamsE)
        /*00c8*/ 	.word	0x00000004


	//----- nvinfo : EIATTR_FRAME_SIZE
	.align		4
.L_44:
        /*00cc*/ 	.byte	0x04, 0x11
        /*00ce*/ 	.short	(.L_46 - .L_45)
	.align		4
.L_45:
        /*00d0*/ 	.word	index@(_ZN7cutlass13device_kernelIN5flash11enable_sm90INS1_16FlashAttnFwdSm90INS1_25CollectiveMainloopFwdSm90ILi2EN4cute5tupleIJNS5_1CILi1EEES8_S8_EEENS6_IJNS7_ILi128EEENS7_ILi96EEENS7_ILi64EEEEEELi256ENS_10bfloat16_tEfNS_4arch4Sm90ELb0ELb1ELb1ELb1ELb1ELb1ELb0ELb1ELb0ELb1ELb1ELb0EEENS1_21CollectiveEpilogueFwdINS6_IJSA_NS7_ILi256EEESB_EEES9_SE_SG_Li256ELb1ELb1ELb1ELb0EEENS1_36VarlenDynamicPersistentTileSchedulerILi128ELi96ELi256ELi128ELb1ELb1ELb1ELb1ELb0ELb1EEEEEEEEEvNT_6ParamsE)
        /*00d4*/ 	.word	0x00000000


	//----- nvinfo : EIATTR_REGCOUNT
	.align		4
.L_46:
        /*00d8*/ 	.byte	0x04, 0x2f
        /*00da*/ 	.short	(.L_48 - .L_47)
	.align		4
.L_47:
        /*00dc*/ 	.word	index@(_ZN7cutlass13device_kernelIN5flash11enable_sm90INS1_16FlashAttnFwdSm90INS1_25CollectiveMainloopFwdSm90ILi2EN4cute5tupleIJNS5_1CILi1EEES8_S8_EEENS6_IJNS7_ILi128EEENS7_ILi96EEENS7_ILi64EEEEEELi256ENS_10bfloat16_tEfNS_4arch4Sm90ELb0ELb1ELb1ELb1ELb1ELb0ELb0ELb1ELb0ELb1ELb1ELb0EEENS1_21CollectiveEpilogueFwdINS6_IJSA_NS7_ILi256EEESB_EEES9_SE_SG_Li256ELb1ELb1ELb1ELb0EEENS1_36VarlenDynamicPersistentTileSchedulerILi128ELi96ELi256ELi128ELb1ELb1ELb1ELb1ELb0ELb1EEEEEEEEEvNT_6ParamsE)
        /*00e0*/ 	.word	0x00000004


	//----- nvinfo : EIATTR_FRAME_SIZE
	.align		4
.L_48:
        /*00e4*/ 	.byte	0x04, 0x11
        /*00e6*/ 	.short	(.L_50 - .L_49)
	.align		4
.L_49:
        /*00e8*/ 	.word	index@(_ZN7cutlass13device_kernelIN5flash11enable_sm90INS1_16FlashAttnFwdSm90INS1_25CollectiveMainloopFwdSm90ILi2EN4cute5tupleIJNS5_1CILi1EEES8_S8_EEENS6_IJNS7_ILi128EEENS7_ILi96EEENS7_ILi64EEEEEELi256ENS_10bfloat16_tEfNS_4arch4Sm90ELb0ELb1ELb1ELb1ELb1ELb0ELb0ELb1ELb0ELb1ELb1ELb0EEENS1_21CollectiveEpilogueFwdINS6_IJSA_NS7_ILi256EEESB_EEES9_SE_SG_Li256ELb1ELb1ELb1ELb0EEENS1_36VarlenDynamicPersistentTileSchedulerILi128ELi96ELi256ELi128ELb1ELb1ELb1ELb1ELb0ELb1EEEEEEEEEvNT_6ParamsE)
        /*00ec*/ 	.word	0x00000000


	//----- nvinfo : EIATTR_REGCOUNT
	.align		4
.L_50:
        /*00f0*/ 	.byte	0x04, 0x2f
        /*00f2*/ 	.short	(.L_52 - .L_51)
	.align		4
.L_51:
        /*00f4*/ 	.word	index@(_ZN7cutlass13device_kernelIN5flash11enable_sm90INS1_16FlashAttnFwdSm90INS1_25CollectiveMainloopFwdSm90ILi2EN4cute5tupleIJNS5_1CILi1EEES8_S8_EEENS6_IJNS7_ILi128EEENS7_ILi96EEENS7_ILi64EEEEEELi256ENS_10bfloat16_tEfNS_4arch4Sm90ELb0ELb1ELb1ELb0ELb1ELb0ELb1ELb1ELb0ELb1ELb1ELb0EEENS1_21CollectiveEpilogueFwdINS6_IJSA_NS7_ILi256EEESB_EEES9_SE_SG_Li256ELb0ELb1ELb1ELb0EEENS1_19SingleTileSchedulerILb0ELb1ELb1ELi128EEEEEEEEEvNT_6ParamsE)
        /*00f8*/ 	.word	0x00000004


	//----- nvinfo : EIATTR_FRAME_SIZE
	.align		4
.L_52:
        /*00fc*/ 	.byte	0x04, 0x11
        /*00fe*/ 	.short	(.L_54 - .L_53)
	.align		4
.L_53:
        /*0100*/ 	.word	index@(_ZN7cutlass13device_kernelIN5flash11enable_sm90INS1_16FlashAttnFwdSm90INS1_25CollectiveMainloopFwdSm90ILi2EN4cute5tupleIJNS5_1CILi1EEES8_S8_EEENS6_IJNS7_ILi128EEENS7_ILi96EEENS7_ILi64EEEEEELi256ENS_10bfloat16_tEfNS_4arch4Sm90ELb0ELb1ELb1ELb0ELb1ELb0ELb1ELb1ELb0ELb1ELb1ELb0EEENS1_21CollectiveEpilogueFwdINS6_IJSA_NS7_ILi256EEESB_EEES9_SE_SG_Li256ELb0ELb1ELb1ELb0EEENS1_19SingleTileSchedulerILb0ELb1ELb1ELi128EEEEEEEEEvNT_6ParamsE)
        /*0104*/ 	.word	0x00000000


	//----- nvinfo : EIATTR_REGCOUNT
	.align		4
.L_54:
        /*0108*/ 	.byte	0x04, 0x2f
        /*010a*/ 	.short	(.L_56 - .L_55)
	.align		4
.L_55:
        /*010c*/ 	.word	index@(_ZN7cutlass13device_kernelIN5flash11enable_sm90INS1_16FlashAttnFwdSm90INS1_25CollectiveMainloopFwdSm90ILi2EN4cute5tupleIJNS5_1CILi1EEES8_S8_EEENS6_IJNS7_ILi128EEENS7_ILi96EEENS7_ILi64EEEEEELi256ENS_10bfloat16_tEfNS_4arch4Sm90ELb0ELb1ELb1ELb0ELb1ELb0ELb0ELb1ELb0ELb1ELb1ELb0EEENS1_21CollectiveEpilogueFwdINS6_IJSA_NS7_ILi256EEESB_EEES9_SE_SG_Li256ELb0ELb1ELb1ELb0EEENS1_19SingleTileSchedulerILb0ELb1ELb1ELi128EEEEEEEEEvNT_6ParamsE)
        /*0110*/ 	.word	0x00000004


	//----- nvinfo : EIATTR_FRAME_SIZE
	.align		4
.L_56:
        /*0114*/ 	.byte	0x04, 0x11
        /*0116*/ 	.short	(.L_58 - .L_57)
	.align		4
.L_57:
        /*0118*/ 	.word	index@(_ZN7cutlass13device_kernelIN5flash11enable_sm90INS1_16FlashAttnFwdSm90INS1_25CollectiveMainloopFwdSm90ILi2EN4cute5tupleIJNS5_1CILi1EEES8_S8_EEENS6_IJNS7_ILi128EEENS7_ILi96EEENS7_ILi64EEEEEELi256ENS_10bfloat16_tEfNS_4arch4Sm90ELb0ELb1ELb1ELb0ELb1ELb0ELb0ELb1ELb0ELb1ELb1ELb0EEENS1_21CollectiveEpilogueFwdINS6_IJSA_NS7_ILi256EEESB_EEES9_SE_SG_Li256ELb0ELb1ELb1ELb0EEENS1_19SingleTileSchedulerILb0ELb1ELb1ELi128EEEEEEEEEvNT_6ParamsE)
        /*011c*/ 	.word	0x00000000


	//----- nvinfo : EIATTR_REGCOUNT
	.align		4
.L_58:
        /*0120*/ 	.byte	0x04, 0x2f
        /*0122*/ 	.short	(.L_60 - .L_59)
	.align		4
.L_59:
        /*0124*/ 	.word	index@(_ZN7cutlass13device_kernelIN5flash11enable_sm90INS1_16FlashAttnFwdSm90INS1_25CollectiveMainloopFwdSm90ILi2EN4cute5tupleIJNS5_1CILi1EEES8_S8_EEENS6_IJNS7_ILi128EEENS7_ILi96EEENS7_ILi64EEEEEELi256ENS_10bfloat16_tEfNS_4arch4Sm90ELb0ELb0ELb1ELb1ELb1ELb1ELb1ELb1ELb0ELb1ELb1ELb0EEENS1_21CollectiveEpilogueFwdINS6_IJSA_NS7_ILi256EEESB_EEES9_SE_SG_Li256ELb1ELb1ELb1ELb0EEENS1_36VarlenDynamicPersistentTileSchedulerILi128ELi96ELi256ELi128ELb1ELb1ELb1ELb0ELb1ELb1EEEEEEEEEvNT_6ParamsE)
        /*0128*/ 	.word	0x00000004


	//----- nvinfo : EIATTR_FRAME_SIZE
	.align		4
.L_60:
        /*012c*/ 	.byte	0x04, 0x11
        /*012e*/ 	.short	(.L_62 - .L_61)
	.align		4
.L_61:
        /*0130*/ 	.word	index@(_ZN7cutlass13device_kernelIN5flash11enable_sm90INS1_16FlashAttnFwdSm90INS1_25CollectiveMainloopFwdSm90ILi2EN4cute5tupleIJNS5_1CILi1EEES8_S8_EEENS6_IJNS7_ILi128EEENS7_ILi96EEENS7_ILi64EEEEEELi256ENS_10bfloat16_tEfNS_4arch4Sm90ELb0ELb0ELb1ELb1ELb1ELb1ELb1ELb1ELb0ELb1ELb1ELb0EEENS1_21CollectiveEpilogueFwdINS6_IJSA_NS7_ILi256EEESB_EEES9_SE_SG_Li256ELb1ELb1ELb1ELb0EEENS1_36VarlenDynamicPersistentTileSchedulerILi128ELi96ELi256ELi128ELb1ELb1ELb1ELb0ELb1ELb1EEEEEEEEEvNT_6ParamsE)
        /*0134*/ 	.word	0x00000000


	//----- nvinfo : EIATTR_REGCOUNT
	.align		4
.L_62:
        /*0138*/ 	.byte	0x04, 0x2f
        /*013a*/ 	.short	(.L_64 - .L_63)
	.align		4
.L_63:
        /*013c*/ 	.word	index@(_ZN7cutlass13device_kernelIN5flash11enable_sm90INS1_16FlashAttnFwdSm90INS1_25CollectiveMainloopFwdSm90ILi2EN4cute5tupleIJNS5_1CILi1EEES8_S8_EEENS6_IJNS7_ILi128EEENS7_ILi96EEENS7_ILi64EEEEEELi256ENS_10bfloat16_tEfNS_4arch4Sm90ELb0ELb0ELb1ELb1ELb1ELb0ELb1ELb1ELb0ELb1ELb1ELb0EEENS1_21CollectiveEpilogueFwdINS6_IJSA_NS7_ILi256EEESB_EEES9_SE_SG_Li256ELb1ELb1ELb1ELb0EEENS1_36VarlenDynamicPersistentTileSchedulerILi128ELi96ELi256ELi128ELb1ELb1ELb1ELb0ELb1ELb1EEEEEEEEEvNT_6ParamsE)
        /*0140*/ 	.word	0x00000004


	//----- nvinfo : EIATTR_FRAME_SIZE
	.align		4
.L_64:
        /*0144*/ 	.byte	0x04, 0x11
        /*0146*/ 	.short	(.L_66 - .L_65)
	.align		4
.L_65:
        /*0148*/ 	.word	index@(_ZN7cutlass13device_kernelIN5flash11enable_sm90INS1_16FlashAttnFwdSm90INS1_25CollectiveMainloopFwdSm90ILi2EN4cute5tupleIJNS5_1CILi1EEES8_S8_EEENS6_IJNS7_ILi128EEENS7_ILi96EEENS7_ILi64EEEEEELi256ENS_10bfloat16_tEfNS_4arch4Sm90ELb0ELb0ELb1ELb1ELb1ELb0ELb1ELb1ELb0ELb1ELb1ELb0EEENS1_21CollectiveEpilogueFwdINS6_IJSA_NS7_ILi256EEESB_EEES9_SE_SG_Li256ELb1ELb1ELb1ELb0EEENS1_36VarlenDynamicPersistentTileSchedulerILi128ELi96ELi256ELi128ELb1ELb1ELb1ELb0ELb1ELb1EEEEEEEEEvNT_6ParamsE)
        /*014c*/ 	.word	0x00000000


	//----- nvinfo : EIATTR_REGCOUNT
	.align		4
.L_66:
        /*0150*/ 	.byte	0x04, 0x2f
        /*0152*/ 	.short	(.L_68 - .L_67)
	.align		4
.L_67:
        /*0154*/ 	.word	index@(_ZN7cutlass13device_kernelIN5flash11enable_sm90INS1_16FlashAttnFwdSm90INS1_25CollectiveMainloopFwdSm90ILi2EN4cute5tupleIJNS5_1CILi1EEES8_S8_EEENS6_IJNS7_ILi128EEENS7_ILi96EEENS7_ILi64EEEEEELi256ENS_10bfloat16_tEfNS_4arch4Sm90ELb0ELb0ELb1ELb1ELb1ELb1ELb0ELb1ELb0ELb1ELb1ELb0EEENS1_21CollectiveEpilogueFwdINS6_IJSA_NS7_ILi256EEESB_EEES9_SE_SG_Li256ELb1ELb1ELb1ELb0EEENS1_36VarlenDynamicPersistentTileSchedulerILi128ELi96ELi256ELi128ELb1ELb1ELb1ELb0ELb1ELb1EEEEEEEEEvNT_6ParamsE)
        /*0158*/ 	.word	0x00000004


	//----- nvinfo : EIATTR_FRAME_SIZE
	.align		4
.L_68:
        /*015c*/ 	.byte	0x04, 0x11
        /*015e*/ 	.short	(.L_70 - .L_69)
	.align		4
.L_69:
        /*0160*/ 	.word	index@(_ZN7cutlass13device_kernelIN5flash11enable_sm90INS1_16FlashAttnFwdSm90INS1_25CollectiveMainloopFwdSm90ILi2EN4cute5tupleIJNS5_1CILi1EEES8_S8_EEENS6_IJNS7_ILi128EEENS7_ILi96EEENS7_ILi64EEEEEELi256ENS_10bfloat16_tEfNS_4arch4Sm90ELb0ELb0ELb1ELb1ELb1ELb1ELb0ELb1ELb0ELb1ELb1ELb0EEENS1_21CollectiveEpilogueFwdINS6_IJSA_NS7_ILi256EEESB_EEES9_SE_SG_Li256ELb1ELb1ELb1ELb0EEENS1_36VarlenDynamicPersistentTileSchedulerILi128ELi96ELi256ELi128ELb1ELb1ELb1ELb0ELb1ELb1EEEEEEEEEvNT_6ParamsE)
        /*0164*/ 	.word	0x00000000


	//----- nvinfo : EIATTR_REGCOUNT
	.align		4
.L_70:
        /*0168*/ 	.byte	0x04, 0x2f
        /*016a*/ 	.short	(.L_72 - .L_71)
	.align		4
.L_71:
        /*016c*/ 	.word	index@(_ZN7cutlass13device_kernelIN5flash11enable_sm90INS1_16FlashAttnFwdSm90INS1_25CollectiveMainloopFwdSm90ILi2EN4cute5tupleIJNS5_1CILi1EEES8_S8_EEENS6_IJNS7_ILi128EEENS7_ILi96EEENS7_ILi64EEEEEELi256ENS_10bfloat16_tEfNS_4arch4Sm90ELb0ELb0ELb1ELb1ELb1ELb0ELb0ELb1ELb0ELb1ELb1ELb0EEENS1_21CollectiveEpilogueFwdINS6_IJSA_NS7_ILi256EEESB_EEES9_SE_SG_Li256ELb1ELb1ELb1ELb0EEENS1_36VarlenDynamicPersistentTileSchedulerILi128ELi96ELi256ELi128ELb1ELb1ELb1ELb0ELb1ELb1EEEEEEEEEvNT_6ParamsE)
        /*0170*/ 	.word	0x00000004


	//----- nvinfo : EIATTR_FRAME_SIZE
	.align		4
.L_72:
        /*0174*/ 	.byte	0x04, 0x11
        /*0176*/ 	.short	(.L_74 - .L_73)
	.align		4
.L_73:
        /*0178*/ 	.word	index@(_ZN7cutlass13device_kernelIN5flash11enable_sm90INS1_16FlashAttnFwdSm90INS1_25CollectiveMainloopFwdSm90ILi2EN4cute5tupleIJNS5_1CILi1EEES8_S8_EEENS6_IJNS7_ILi128EEENS7_ILi96EEENS7_ILi64EEEEEELi256ENS_10bfloat16_tEfNS_4arch4Sm90ELb0ELb0ELb1ELb1ELb1ELb0ELb0ELb1ELb0ELb1ELb1ELb0EEENS1_21CollectiveEpilogueFwdINS6_IJSA_NS7_ILi256EEESB_EEES9_SE_SG_Li256ELb1ELb1ELb1ELb0EEENS1_36VarlenDynamicPersistentTileSchedulerILi128ELi96ELi256ELi128ELb1ELb1ELb1ELb0ELb1ELb1EEEEEEEEEvNT_6ParamsE)
        /*017c*/ 	.word	0x00000000


	//----- nvinfo : EIATTR_REGCOUNT
	.align		4
.L_74:
        /*0180*/ 	.byte	0x04, 0x2f
        /*0182*/ 	.short	(.L_76 - .L_75)
	.align		4
.L_75:
        /*0184*/ 	.word	index@(_ZN7cutlass13device_kernelIN5flash11enable_sm90INS1_16FlashAttnFwdSm90INS1_25CollectiveMainloopFwdSm90ILi2EN4cute5tupleIJNS5_1CILi1EEES8_S8_EEENS6_IJNS7_ILi128EEENS7_ILi96EEENS7_ILi64EEEEEELi256ENS_10bfloat16_tEfNS_4arch4Sm90ELb0ELb0ELb1ELb0ELb1ELb0ELb1ELb1ELb0ELb1ELb1ELb0EEENS1_21CollectiveEpilogueFwdINS6_IJSA_NS7_ILi256EEESB_EEES9_SE_SG_Li256ELb0ELb1ELb1ELb0EEENS1_19SingleTileSchedulerILb0ELb1ELb1ELi128EEEEEEEEEvNT_6ParamsE)
        /*0188*/ 	.word	0x00000004


	//----- nvinfo : EIATTR_FRAME_SIZE
	.align		4
.L_76:
        /*018c*/ 	.byte	0x04, 0x11
        /*018e*/ 	.short	(.L_78 - .L_77)
	.align		4
.L_77:
        /*0190*/ 	.word	index@(_ZN7cutlass13device_kernelIN5flash11enable_sm90INS1_16FlashAttnFwdSm90INS1_25CollectiveMainloopFwdSm90ILi2EN4cute5tupleIJNS5_1CILi1EEES8_S8_EEENS6_IJNS7_ILi128EEENS7_ILi96EEENS7_ILi64EEEEEELi256ENS_10bfloat16_tEfNS_4arch4Sm90ELb0ELb0ELb1ELb0ELb1ELb0ELb1ELb1ELb0ELb1ELb1ELb0EEENS1_21CollectiveEpilogueFwdINS6_IJSA_NS7_ILi256EEESB_EEES9_SE_SG_Li256ELb0ELb1ELb1ELb0EEENS1_19SingleTileSchedulerILb0ELb1ELb1ELi128EEEEEEEEEvNT_6ParamsE)
        /*0194*/ 	.word	0x00000000


	//----- nvinfo : EIATTR_REGCOUNT
	.align		4
.L_78:
        /*0198*/ 	.byte	0x04, 0x2f
        /*019a*/ 	.short	(.L_80 - .L_79)
	.align		4
.L_79:
        /*019c*/ 	.word	index@(_ZN7cutlass13device_kernelIN5flash11enable_sm90INS1_16FlashAttnFwdSm90INS1_25CollectiveMainloopFwdSm90ILi2EN4cute5tupleIJNS5_1CILi1EEES8_S8_EEENS6_IJNS7_ILi128EEENS7_ILi96EEENS7_ILi64EEEEEELi256ENS_10bfloat16_tEfNS_4arch4Sm90ELb0ELb0ELb1ELb0ELb1ELb0ELb0ELb1ELb0ELb1ELb1ELb0EEENS1_21CollectiveEpilogueFwdINS6_IJSA_NS7_ILi256EEESB_EEES9_SE_SG_Li256ELb0ELb1ELb1ELb0EEENS1_19SingleTileSchedulerILb0ELb1ELb1ELi128EEEEEEEEEvNT_6ParamsE)
        /*01a0*/ 	.word	0x00000004


	//----- nvinfo : EIATTR_FRAME_SIZE
	.align		4
.L_80:
        /*01a4*/ 	.byte	0x04, 0x11
        /*01a6*/ 	.short	(.L_82 - .L_81)
	.align		4
.L_81:
        /*01a8*/ 	.word	index@(_ZN7cutlass13device_kernelIN5flash11enable_sm90INS1_16FlashAttnFwdSm90INS1_25CollectiveMainloopFwdSm90ILi2EN4cute5tupleIJNS5_1CILi1EEES8_S8_EEENS6_IJNS7_ILi128EEENS7_ILi96EEENS7_ILi64EEEEEELi256ENS_10bfloat16_tEfNS_4arch4Sm90ELb0ELb0ELb1ELb0ELb1ELb0ELb0ELb1ELb0ELb1ELb1ELb0EEENS1_21CollectiveEpilogueFwdINS6_IJSA_NS7_ILi256EEESB_EEES9_SE_SG_Li256ELb0ELb1ELb1ELb0EEENS1_19SingleTileSchedulerILb0ELb1ELb1ELi128EEEEEEEEEvNT_6ParamsE)
        /*01ac*/ 	.word	0x00000000


	//----- nvinfo : EIATTR_MIN_STACK_SIZE
	.align		4
.L_82:
        /*01b0*/ 	.byte	0x04, 0x12
        /*01b2*/ 	.short	(.L_84 - .L_83)
	.align		4
.L_83:
        /*01b4*/ 	.word	index@(_ZN7cutlass13device_kernelIN5flash11enable_sm90INS1_16FlashAttnFwdSm90INS1_25CollectiveMainloopFwdSm90ILi2EN4cute5tupleIJNS5_1CILi1EEES8_S8_EEENS6_IJNS7_ILi128EEENS7_ILi96EEENS7_ILi64EEEEEELi256ENS_10bfloat16_tEfNS_4arch4Sm90ELb0ELb0ELb1ELb0ELb1ELb0ELb0ELb1ELb0ELb1ELb1ELb0EEENS1_21CollectiveEpilogueFwdINS6_IJSA_NS7_ILi256EEESB_EEES9_SE_SG_Li256ELb0ELb1ELb1ELb0EEENS1_19SingleTileSchedulerILb0ELb1ELb1ELi128EEEEEEEEEvNT_6ParamsE)
        /*01b8*/ 	.word	0x00000000


	//----- nvinfo : EIATTR_MIN_STACK_SIZE
	.align		4
.L_84:
        /*01bc*/ 	.byte	0x04, 0x12
        /*01be*/ 	.short	(.L_86 - .L_85)
	.align		4
.L_85:
        /*01c0*/ 	.word	index@(_ZN7cutlass13device_kernelIN5flash11enable_sm90INS1_16FlashAttnFwdSm90INS1_25CollectiveMainloopFwdSm90ILi2EN4cute5tupleIJNS5_1CILi1EEES8_S8_EEENS6_IJNS7_ILi128EEENS7_ILi96EEENS7_ILi64EEEEEELi256ENS_10bfloat16_tEfNS_4arch4Sm90ELb0ELb0ELb1ELb0ELb1ELb0ELb1ELb1ELb0ELb1ELb1ELb0EEENS1_21CollectiveEpilogueFwdINS6_IJSA_NS7_ILi256EEESB_EEES9_SE_SG_Li256ELb0ELb1ELb1ELb0EEENS1_19SingleTileSchedulerILb0ELb1ELb1ELi128EEEEEEEEEvNT_6ParamsE)
        /*01c4*/ 	.word	0x00000000


	//----- nvinfo : EIATTR_MIN_STACK_SIZE
	.align		4
.L_86:
        /*01c8*/ 	.byte	0x04, 0x12
        /*01ca*/ 	.short	(.L_88 - .L_87)
	.align		4
.L_87:
        /*01cc*/ 	.word	index@(_ZN7cutlass13device_kernelIN5flash11enable_sm90INS1_16FlashAttnFwdSm90INS1_25CollectiveMainloopFwdSm90ILi2EN4cute5tupleIJNS5_1CILi1EEES8_S8_EEENS6_IJNS7_ILi128EEENS7_ILi96EEENS7_ILi64EEEEEELi256ENS_10bfloat16_tEfNS_4arch4Sm90ELb0ELb0ELb1ELb1ELb1ELb0ELb0ELb1ELb0ELb1ELb1ELb0EEENS1_21CollectiveEpilogueFwdINS6_IJSA_NS7_ILi256EEESB_EEES9_SE_SG_Li256ELb1ELb1ELb1ELb0EEENS1_36VarlenDynamicPersistentTileSchedulerILi128ELi96ELi256ELi128ELb1ELb1ELb1ELb0ELb1ELb1EEEEEEEEEvNT_6ParamsE)
        /*01d0*/ 	.word	0x00000000


	//----- nvinfo : EIATTR_MIN_STACK_SIZE
	.align		4
.L_88:
        /*01d4*/ 	.byte	0x04, 0x12
        /*01d6*/ 	.short	(.L_90 - .L_89)
	.align		4
.L_89:
        /*01d8*/ 	.word	index@(_ZN7cutlass13device_kernelIN5flash11enable_sm90INS1_16FlashAttnFwdSm90INS1_25CollectiveMainloopFwdSm90ILi2EN4cute5tupleIJNS5_1CILi1EEES8_S8_EEENS6_IJNS7_ILi128EEENS7_ILi96EEENS7_ILi64EEEEEELi256ENS_10bfloat16_tEfNS_4arch4Sm90ELb0ELb0ELb1ELb1ELb1ELb1ELb0ELb1ELb0ELb1ELb1ELb0EEENS1_21CollectiveEpilogueFwdINS6_IJSA_NS7_ILi256EEESB_EEES9_SE_SG_Li256ELb1ELb1ELb1ELb0EEENS1_36VarlenDynamicPersistentTileSchedulerILi128ELi96ELi256ELi128ELb1ELb1ELb1ELb0ELb1ELb1EEEEEEEEEvNT_6ParamsE)
        /*01dc*/ 	.word	0x00000000


	//----- nvinfo : EIATTR_MIN_STACK_SIZE
	.align		4
.L_90:
        /*01e0*/ 	.byte	0x04, 0x12
        /*01e2*/ 	.short	(.L_92 - .L_91)
	.align		4
.L_91:
        /*01e4*/ 	.word	index@(_ZN7cutlass13device_kernelIN5flash11enable_sm90INS1_16FlashAttnFwdSm90INS1_25CollectiveMainloopFwdSm90ILi2EN4cute5tupleIJNS5_1CILi1EEES8_S8_EEENS6_IJNS7_ILi128EEENS7_ILi96EEENS7_ILi64EEEEEELi256ENS_10bfloat16_tEfNS_4arch4Sm90ELb0ELb0ELb1ELb1ELb1ELb0ELb1ELb1ELb0ELb1ELb1ELb0EEENS1_21CollectiveEpilogueFwdINS6_IJSA_NS7_ILi256EEESB_EEES9_SE_SG_Li256ELb1ELb1ELb1ELb0EEENS1_36VarlenDynamicPersistentTileSchedulerILi128ELi96ELi256ELi128ELb1ELb1ELb1ELb0ELb1ELb1EEEEEEEEEvNT_6ParamsE)
        /*01e8*/ 	.word	0x00000000


	//----- nvinfo : EIATTR_MIN_STACK_SIZE
	.align		4
.L_92:
        /*01ec*/ 	.byte	0x04, 0x12
        /*01ee*/ 	.short	(.L_94 - .L_93)
	.align		4
.L_93:
        /*01f0*/ 	.word	index@(_ZN7cutlass13device_kernelIN5flash11enable_sm90INS1_16FlashAttnFwdSm90INS1_25CollectiveMainloopFwdSm90ILi2EN4cute5tupleIJNS5_1CILi1EEES8_S8_EEENS6_IJNS7_ILi128EEENS7_ILi96EEENS7_ILi64EEEEEELi256ENS_10bfloat16_tEfNS_4arch4Sm90ELb0ELb0ELb1ELb1ELb1ELb1ELb1ELb1ELb0ELb1ELb1ELb0EEENS1_21CollectiveEpilogueFwdINS6_IJSA_NS7_ILi256EEESB_EEES9_SE_SG_Li256ELb1ELb1ELb1ELb0EEENS1_36VarlenDynamicPersistentTileSchedulerILi128ELi96ELi256ELi128ELb1ELb1ELb1ELb0ELb1ELb1EEEEEEEEEvNT_6ParamsE)
        /*01f4*/ 	.word	0x00000000


	//----- nvinfo : EIATTR_MIN_STACK_SIZE
	.align		4
.L_94:
        /*01f8*/ 	.byte	0x04, 0x12
        /*01fa*/ 	.short	(.L_96 - .L_95)
	.align		4
.L_95:
        /*01fc*/ 	.word	index@(_ZN7cutlass13device_kernelIN5flash11enable_sm90INS1_16FlashAttnFwdSm90INS1_25CollectiveMainloopFwdSm90ILi2EN4cute5tupleIJNS5_1CILi1EEES8_S8_EEENS6_IJNS7_ILi128EEENS7_ILi96EEENS7_ILi64EEEEEELi256ENS_10bfloat16_tEfNS_4arch4Sm90ELb0ELb1ELb1ELb0ELb1ELb0ELb0ELb1ELb0ELb1ELb1ELb0EEENS1_21CollectiveEpilogueFwdINS6_IJSA_NS7_ILi256EEESB_EEES9_SE_SG_Li256ELb0ELb1ELb1ELb0EEENS1_19SingleTileSchedulerILb0ELb1ELb1ELi128EEEEEEEEEvNT_6ParamsE)
        /*0200*/ 	.word	0x00000000


	//----- nvinfo : EIATTR_MIN_STACK_SIZE
	.align		4
.L_96:
        /*0204*/ 	.byte	0x04, 0x12
        /*0206*/ 	.short	(.L_98 - .L_97)
	.align		4
.L_97:
        /*0208*/ 	.word	index@(_ZN7cutlass13device_kernelIN5flash11enable_sm90INS1_16FlashAttnFwdSm90INS1_25CollectiveMainloopFwdSm90ILi2EN4cute5tupleIJNS5_1CILi1EEES8_S8_EEENS6_IJNS7_ILi128EEENS7_ILi96EEENS7_ILi64EEEEEELi256ENS_10bfloat16_tEfNS_4arch4Sm90ELb0ELb1ELb1ELb0ELb1ELb0ELb1ELb1ELb0ELb1ELb1ELb0EEENS1_21CollectiveEpilogueFwdINS6_IJSA_NS7_ILi256EEESB_EEES9_SE_SG_Li256ELb0ELb1ELb1ELb0EEENS1_19SingleTileSchedulerILb0ELb1ELb1ELi128EEEEEEEEEvNT_6ParamsE)
        /*020c*/ 	.word	0x00000000


	//----- nvinfo : EIATTR_MIN_STACK_SIZE
	.align		4
.L_98:
        /*0210*/ 	.byte	0x04, 0x12
        /*0212*/ 	.short	(.L_100 - .L_99)
	.align		4
.L_99:
        /*0214*/ 	.word	index@(_ZN7cutlass13device_kernelIN5flash11enable_sm90INS1_16FlashAttnFwdSm90INS1_25CollectiveMainloopFwdSm90ILi2EN4cute5tupleIJNS5_1CILi1EEES8_S8_EEENS6_IJNS7_ILi128EEENS7_ILi96EEENS7_ILi64EEEEEELi256ENS_10bfloat16_tEfNS_4arch4Sm90ELb0ELb1ELb1ELb1ELb1ELb0ELb0ELb1ELb0ELb1ELb1ELb0EEENS1_21CollectiveEpilogueFwdINS6_IJSA_NS7_ILi256EEESB_EEES9_SE_SG_Li256ELb1ELb1ELb1ELb0EEENS1_36VarlenDynamicPersistentTileSchedulerILi128ELi96ELi256ELi128ELb1ELb1ELb1ELb1ELb0ELb1EEEEEEEEEvNT_6ParamsE)
        /*0218*/ 	.word	0x00000000


	//----- nvinfo : EIATTR_MIN_STACK_SIZE
	.align		4
.L_100:
        /*021c*/ 	.byte	0x04, 0x12
        /*021e*/ 	.short	(.L_102 - .L_101)
	.align		4
.L_101:
        /*0220*/ 	.word	index@(_ZN7cutlass13device_kernelIN5flash11enable_sm90INS1_16FlashAttnFwdSm90INS1_25CollectiveMainloopFwdSm90ILi2EN4cute5tupleIJNS5_1CILi1EEES8_S8_EEENS6_IJNS7_ILi128EEENS7_ILi96EEENS7_ILi64EEEEEELi256ENS_10bfloat16_tEfNS_4arch4Sm90ELb0ELb1ELb1ELb1ELb1ELb1ELb0ELb1ELb0ELb1ELb1ELb0EEENS1_21CollectiveEpilogueFwdINS6_IJSA_NS7_ILi256EEESB_EEES9_SE_SG_Li256ELb1ELb1ELb1ELb0EEENS1_36VarlenDynamicPersistentTileSchedulerILi128ELi96ELi256ELi128ELb1ELb1ELb1ELb1ELb0ELb1EEEEEEEEEvNT_6ParamsE)
        /*0224*/ 	.word	0x00000000


	//----- nvinfo : EIATTR_MIN_STACK_SIZE
	.align		4
.L_102:
        /*0228*/ 	.byte	0x04, 0x12
        /*022a*/ 	.short	(.L_104 - .L_103)
	.align		4
.L_103:
        /*022c*/ 	.word	index@(_ZN7cutlass13device_kernelIN5flash11enable_sm90INS1_16FlashAttnFwdSm90INS1_25CollectiveMainloopFwdSm90ILi2EN4cute5tupleIJNS5_1CILi1EEES8_S8_EEENS6_IJNS7_ILi128EEENS7_ILi96EEENS7_ILi64EEEEEELi256ENS_10bfloat16_tEfNS_4arch4Sm90ELb0ELb1ELb1ELb1ELb1ELb0ELb1ELb1ELb0ELb1ELb1ELb0EEENS1_21CollectiveEpilogueFwdINS6_IJSA_NS7_ILi256EEESB_EEES9_SE_SG_Li256ELb1ELb1ELb1ELb0EEENS1_36VarlenDynamicPersistentTileSchedulerILi128ELi96ELi256ELi128ELb1ELb1ELb1ELb1ELb0ELb1EEEEEEEEEvNT_6ParamsE)
        /*0230*/ 	.word	0x00000000


	//----- nvinfo : EIATTR_MIN_STACK_SIZE
	.align		4
.L_104:
        /*0234*/ 	.byte	0x04, 0x12
        /*0236*/ 	.short	(.L_106 - .L_105)
	.align		4
.L_105:
        /*0238*/ 	.word	index@(_ZN7cutlass13device_kernelIN5flash11enable_sm90INS1_16FlashAttnFwdSm90INS1_25CollectiveMainloopFwdSm90ILi2EN4cute5tupleIJNS5_1CILi1EEES8_S8_EEENS6_IJNS7_ILi128EEENS7_ILi96EEENS7_ILi64EEEEEELi256ENS_10bfloat16_tEfNS_4arch4Sm90ELb0ELb1ELb1ELb1ELb1ELb1ELb1ELb1ELb0ELb1ELb1ELb0EEENS1_21CollectiveEpilogueFwdINS6_IJSA_NS7_ILi256EEESB_EEES9_SE_SG_Li256ELb1ELb1ELb1ELb0EEENS1_36VarlenDynamicPersistentTileSchedulerILi128ELi96ELi256ELi128ELb1ELb1ELb1ELb1ELb0ELb1EEEEEEEEEvNT_6ParamsE)
        /*023c*/ 	.word	0x00000000


	//----- nvinfo : EIATTR_MIN_STACK_SIZE
	.align		4
.L_106:
        /*0240*/ 	.byte	0x04, 0x12
        /*0242*/ 	.short	(.L_108 - .L_107)
	.align		4
.L_107:
        /*0244*/ 	.word	index@(_ZN7cutlass13device_kernelIN5flash11enable_sm90INS1_16FlashAttnFwdSm90INS1_25CollectiveMainloopFwdSm90ILi2EN4cute5tupleIJNS5_1CILi1EEES8_S8_EEENS6_IJNS7_ILi128EEENS7_ILi96EEENS7_ILi64EEEEEELi256ENS_10bfloat16_tEfNS_4arch4Sm90ELb1ELb0ELb1ELb0ELb1ELb0ELb0ELb1ELb0ELb1ELb1ELb0EEENS1_21CollectiveEpilogueFwdINS6_IJSA_NS7_ILi256EEESB_EEES9_SE_SG_Li256ELb0ELb1ELb1ELb0EEENS1_19SingleTileSchedulerILb0ELb1ELb1ELi128EEEEEEEEEvNT_6ParamsE)
        /*0248*/ 	.word	0x00000000


	//----- nvinfo : EIATTR_MIN_STACK_SIZE
	.align		4
.L_108:
        /*024c*/ 	.byte	0x04, 0x12
        /*024e*/ 	.short	(.L_110 - .L_109)
	.align		4
.L_109:
        /*0250*/ 	.word	index@(_ZN7cutlass13device_kernelIN5flash11enable_sm90INS1_16FlashAttnFwdSm90INS1_25CollectiveMainloopFwdSm90ILi2EN4cute5tupleIJNS5_1CILi1EEES8_S8_EEENS6_IJNS7_ILi128EEENS7_ILi96EEENS7_ILi64EEEEEELi256ENS_10bfloat16_tEfNS_4arch4Sm90ELb1ELb0ELb1ELb0ELb1ELb0ELb1ELb1ELb0ELb1ELb1ELb0EEENS1_21CollectiveEpilogueFwdINS6_IJSA_NS7_ILi256EEESB_EEES9_SE_SG_Li256ELb0ELb1ELb1ELb0EEENS1_19SingleTileSchedulerILb0ELb1ELb1ELi128EEEEEEEEEvNT_6ParamsE)
        /*0254*/ 	.word	0x00000000


	//----- nvinfo : EIATTR_MIN_STACK_SIZE
	.align		4
.L_110:
        /*0258*/ 	.byte	0x04, 0x12
        /*025a*/ 	.short	(.L_112 - .L_111)
	.align		4
.L_111:
        /*025c*/ 	.word	index@(_ZN7cutlass13device_kernelIN5flash11enable_sm90INS1_16FlashAttnFwdSm90INS1_25CollectiveMainloopFwdSm90ILi2EN4cute5tupleIJNS5_1CILi1EEES8_S8_EEENS6_IJNS7_ILi128EEENS7_ILi96EEENS7_ILi64EEEEEELi256ENS_10bfloat16_tEfNS_4arch4Sm90ELb1ELb0ELb1ELb1ELb1ELb0ELb0ELb1ELb0ELb1ELb1ELb0EEENS1_21CollectiveEpilogueFwdINS6_IJSA_NS7_ILi256EEESB_EEES9_SE_SG_Li256ELb1ELb1ELb1ELb0EEENS1_36VarlenDynamicPersistentTileSchedulerILi128ELi96ELi256ELi128ELb1ELb1ELb1ELb1ELb1ELb1EEEEEEEEEvNT_6ParamsE)
        /*0260*/ 	.word	0x00000000


	//----- nvinfo : EIATTR_MIN_STACK_SIZE
	.align		4
.L_112:
        /*0264*/ 	.byte	0x04, 0x12
        /*0266*/ 	.short	(.L_114 - .L_113)
	.align		4
.L_113:
        /*0268*/ 	.word	index@(_ZN7cutlass13device_kernelIN5flash11enable_sm90INS1_16FlashAttnFwdSm90INS1_25CollectiveMainloopFwdSm90ILi2EN4cute5tupleIJNS5_1CILi1EEES8_S8_EEENS6_IJNS7_ILi128EEENS7_ILi96EEENS7_ILi64EEEEEELi256ENS_10bfloat16_tEfNS_4arch4Sm90ELb1ELb0ELb1ELb1ELb1ELb1ELb0ELb1ELb0ELb1ELb1ELb0EEENS1_21CollectiveEpilogueFwdINS6_IJSA_NS7_ILi256EEESB_EEES9_SE_SG_Li256ELb1ELb1ELb1ELb0EEENS1_36VarlenDynamicPersistentTileSchedulerILi128ELi96ELi256ELi128ELb1ELb1ELb1ELb1ELb1ELb1EEEEEEEEEvNT_6ParamsE)
        /*026c*/ 	.word	0x00000000


	//----- nvinfo : EIATTR_MIN_STACK_SIZE
	.align		4
.L_114:
        /*0270*/ 	.byte	0x04, 0x12
        /*0272*/ 	.short	(.L_116 - .L_115)
	.align		4
.L_115:
        /*0274*/ 	.word	index@(_ZN7cutlass13device_kernelIN5flash11enable_sm90INS1_16FlashAttnFwdSm90INS1_25CollectiveMainloopFwdSm90ILi2EN4cute5tupleIJNS5_1CILi1EEES8_S8_EEENS6_IJNS7_ILi128EEENS7_ILi96EEENS7_ILi64EEEEEELi256ENS_10bfloat16_tEfNS_4arch4Sm90ELb1ELb0ELb1ELb1ELb1ELb0ELb1ELb1ELb0ELb1ELb1ELb0EEENS1_21CollectiveEpilogueFwdINS6_IJSA_NS7_ILi256EEESB_EEES9_SE_SG_Li256ELb1ELb1ELb1ELb0EEENS1_36VarlenDynamicPersistentTileSchedulerILi128ELi96ELi256ELi128ELb1ELb1ELb1ELb1ELb1ELb1EEEEEEEEEvNT_6ParamsE)
        /*0278*/ 	.word	0x00000000


	//----- nvinfo : EIATTR_MIN_STACK_SIZE
	.align		4
.L_116:
        /*027c*/ 	.byte	0x04, 0x12
        /*027e*/ 	.short	(.L_118 - .L_117)
	.align		4
.L_117:
        /*0280*/ 	.word	index@(_ZN7cutlass13device_kernelIN5flash11enable_sm90INS1_16FlashAttnFwdSm90INS1_25CollectiveMainloopFwdSm90ILi2EN4cute5tupleIJNS5_1CILi1EEES8_S8_EEENS6_IJNS7_ILi128EEENS7_ILi96EEENS7_ILi64EEEEEELi256ENS_10bfloat16_tEfNS_4arch4Sm90ELb1ELb0ELb1ELb1ELb1ELb1ELb1ELb1ELb0ELb1ELb1ELb0EEENS1_21CollectiveEpilogueFwdINS6_IJSA_NS7_ILi256EEESB_EEES9_SE_SG_Li256ELb1ELb1ELb1ELb0EEENS1_36VarlenDynamicPersistentTileSchedulerILi128ELi96ELi256ELi128ELb1ELb1ELb1ELb1ELb1ELb1EEEEEEEEEvNT_6ParamsE)
        /*0284*/ 	.word	0x00000000
.L_118:


//--------------------- .nv.compat                --------------------------
	.section	.nv.compat,"",@"SHT_CUDA_COMPAT_INFO"
	.align	4
        /*0000*/ 	.byte	0x02, 0x09, 0x01, 0x00, 0x02, 0x02, 0x01, 0x00, 0x02, 0x05, 0x05, 0x00, 0x03, 0x07, 0x01, 0x01
        /*0010*/ 	.byte	0x02, 0x03, 0x00, 0x00, 0x02, 0x06, 0x01, 0x00, 0x04, 0x0b, 0x08, 0x00, 0x09, 0x00, 0x00, 0x00
        /*0020*/ 	.byte	0x00, 0x00, 0x00, 0x00


//--------------------- .nv.info._ZN7cutlass13device_kernelIN5flash11enable_sm90INS1_16FlashAttnFwdSm90INS1_25CollectiveMainloopFwdSm90ILi2EN4cute5tupleIJNS5_1CILi1EEES8_S8_EEENS6_IJNS7_ILi128EEENS7_ILi96EEENS7_ILi64EEEEEELi256ENS_10bfloat16_tEfNS_4arch4Sm90ELb0ELb0ELb1ELb0ELb1ELb0ELb0ELb1ELb0ELb1ELb1ELb0EEENS1_21CollectiveEpilogueFwdINS6_IJSA_NS7_ILi256EEESB_EEES9_SE_SG_Li256ELb0ELb1ELb1ELb0EEENS1_19SingleTileSchedulerILb0ELb1ELb1ELi128EEEEEEEEEvNT_6ParamsE --------------------------
	.section	.nv.info._ZN7cutlass13device_kernelIN5flash11enable_sm90INS1_16FlashAttnFwdSm90INS1_25CollectiveMainloopFwdSm90ILi2EN4cute5tupleIJNS5_1CILi1EEES8_S8_EEENS6_IJNS7_ILi128EEENS7_ILi96EEENS7_ILi64EEEEEELi256ENS_10bfloat16_tEfNS_4arch4Sm90ELb0ELb0ELb1ELb0ELb1ELb0ELb0ELb1ELb0ELb1ELb1ELb0EEENS1_21CollectiveEpilogueFwdINS6_IJSA_NS7_ILi256EEESB_EEES9_SE_SG_Li256ELb0ELb1ELb1ELb0EEENS1_19SingleTileSchedulerILb0ELb1ELb1ELi128EEEEEEEEEvNT_6ParamsE,"",@"SHT_CUDA_INFO"
	.sectionflags	@""
	.align	4


	//----- nvinfo : EIATTR_CUDA_API_VERSION
	.align		4
        /*0000*/ 	.byte	0x04, 0x37
        /*0002*/ 	.short	(.L_120 - .L_119)
.L_119:
        /*0004*/ 	.word	0x00000082


	//----- nvinfo : EIATTR_KPARAM_INFO
	.align		4
.L_120:
        /*0008*/ 	.byte	0x04, 0x17
        /*000a*/ 	.short	(.L_122 - .L_121)
.L_121:
        /*000c*/ 	.word	0x00000000
        /*0010*/ 	.short	0x0000
        /*0012*/ 	.short	0x0000
        /*0014*/ 	.byte	0x00, 0xf0, 0x01, 0x28


	//----- nvinfo : EIATTR_SPARSE_MMA_MASK
	.align		4
.L_122:
        /*0018*/ 	.byte	0x03, 0x50
        /*001a*/ 	.short	0x0000


	//----- nvinfo : EIATTR_MAXREG_COUNT
	.align		4
        /*001c*/ 	.byte	0x03, 0x1b
        /*001e*/ 	.short	0x00a8


	//----- nvinfo : EIATTR_MERCURY_ISA_VERSION
	.align		4
        /*0020*/ 	.byte	0x03, 0x5f
        /*0022*/ 	.short	0x0101


	//----- nvinfo : EIATTR_VRC_CTA_INIT_COUNT
	.align		4
        /*0024*/ 	.byte	0x02, 0x4a
	.zero		1
	.zero		1


	//----- nvinfo : EIATTR_EXIT_INSTR_OFFSETS
	.align		4
        /*0028*/ 	.byte	0x04, 0x1c
        /*002a*/ 	.short	(.L_124 - .L_123)


	//   ....[0]....
.L_123:
        /*002c*/ 	.word	0x00000010


	//----- nvinfo : EIATTR_MAX_THREADS
	.align		4
.L_124:
        /*0030*/ 	.byte	0x04, 0x05
        /*0032*/ 	.short	(.L_126 - .L_125)
.L_125:
        /*0034*/ 	.word	0x00000180
        /*0038*/ 	.word	0x00000001
        /*003c*/ 	.word	0x00000001


	//----- nvinfo : EIATTR_CBANK_PARAM_SIZE
	.align		4
.L_126:
        /*0040*/ 	.byte	0x03, 0x19
        /*0042*/ 	.short	0x0a00


	//----- nvinfo : EIATTR_PARAM_CBANK
	.align		4
        /*0044*/ 	.byte	0x04, 0x0a
        /*0046*/ 	.short	(.L_128 - .L_127)
	.align		4
.L_127:
        /*0048*/ 	.word	index@(.nv.constant0._ZN7cutlass13device_kernelIN5flash11enable_sm90INS1_16FlashAttnFwdSm90INS1_25CollectiveMainloopFwdSm90ILi2EN4cute5tupleIJNS5_1CILi1EEES8_S8_EEENS6_IJNS7_ILi128EEENS7_ILi96EEENS7_ILi64EEEEEELi256ENS_10bfloat16_tEfNS_4arch4Sm90ELb0ELb0ELb1ELb0ELb1ELb0ELb0ELb1ELb0ELb1ELb1ELb0EEENS1_21CollectiveEpilogueFwdINS6_IJSA_NS7_ILi256EEESB_EEES9_SE_SG_Li256ELb0ELb1ELb1ELb0EEENS1_19SingleTileSchedulerILb0ELb1ELb1ELi128EEEEEEEEEvNT_6ParamsE)
        /*004c*/ 	.short	0x0380
        /*004e*/ 	.short	0x0a00


	//----- nvinfo : EIATTR_SW_WAR
	.align		4
.L_128:
        /*0050*/ 	.byte	0x04, 0x36
        /*0052*/ 	.short	(.L_130 - .L_129)
.L_129:
        /*0054*/ 	.word	0x00000008
.L_130:


//--------------------- .nv.info._ZN7cutlass13device_kernelIN5flash11enable_sm90INS1_16FlashAttnFwdSm90INS1_25CollectiveMainloopFwdSm90ILi2EN4cute5tupleIJNS5_1CILi1EEES8_S8_EEENS6_IJNS7_ILi128EEENS7_ILi96EEENS7_ILi64EEEEEELi256ENS_10bfloat16_tEfNS_4arch4Sm90ELb0ELb0ELb1ELb0ELb1ELb0ELb1ELb1ELb0ELb1ELb1ELb0EEENS1_21CollectiveEpilogueFwdINS6_IJSA_NS7_ILi256EEESB_EEES9_SE_SG_Li256ELb0ELb1ELb1ELb0EEENS1_19SingleTileSchedulerILb0ELb1ELb1ELi128EEEEEEEEEvNT_6ParamsE --------------------------
	.section	.nv.info._ZN7cutlass13device_kernelIN5flash11enable_sm90INS1_16FlashAttnFwdSm90INS1_25CollectiveMainloopFwdSm90ILi2EN4cute5tupleIJNS5_1CILi1EEES8_S8_EEENS6_IJNS7_ILi128EEENS7_ILi96EEENS7_ILi64EEEEEELi256ENS_10bfloat16_tEfNS_4arch4Sm90ELb0ELb0ELb1ELb0ELb1ELb0ELb1ELb1ELb0ELb1ELb1ELb0EEENS1_21CollectiveEpilogueFwdINS6_IJSA_NS7_ILi256EEESB_EEES9_SE_SG_Li256ELb0ELb1ELb1ELb0EEENS1_19SingleTileSchedulerILb0ELb1ELb1ELi128EEEEEEEEEvNT_6ParamsE,"",@"SHT_CUDA_INFO"
	.sectionflags	@""
	.align	4


	//----- nvinfo : EIATTR_CUDA_API_VERSION
	.align		4
        /*0000*/ 	.byte	0x04, 0x37
        /*0002*/ 	.short	(.L_132 - .L_131)
.L_131:
        /*0004*/ 	.word	0x00000082


	//----- nvinfo : EIATTR_KPARAM_INFO
	.align		4
.L_132:
        /*0008*/ 	.byte	0x04, 0x17
        /*000a*/ 	.short	(.L_134 - .L_133)
.L_133:
        /*000c*/ 	.word	0x00000000
        /*0010*/ 	.short	0x0000
        /*0012*/ 	.short	0x0000
        /*0014*/ 	.byte	0x00, 0xf0, 0x01, 0x2c


	//----- nvinfo : EIATTR_SPARSE_MMA_MASK
	.align		4
.L_134:
        /*0018*/ 	.byte	0x03, 0x50
        /*001a*/ 	.short	0x0000


	//----- nvinfo : EIATTR_MAXREG_COUNT
	.align		4
        /*001c*/ 	.byte	0x03, 0x1b
        /*001e*/ 	.short	0x00a8


	//----- nvinfo : EIATTR_MERCURY_ISA_VERSION
	.align		4
        /*0020*/ 	.byte	0x03, 0x5f
        /*0022*/ 	.short	0x0101


	//----- nvinfo : EIATTR_VRC_CTA_INIT_COUNT
	.align		4
        /*0024*/ 	.byte	0x02, 0x4a
	.zero		1
	.zero		1


	//----- nvinfo : EIATTR_EXIT_INSTR_OFFSETS
	.align		4
        /*0028*/ 	.byte	0x04, 0x1c
        /*002a*/ 	.short	(.L_136 - .L_135)


	//   ....[0]....
.L_135:
        /*002c*/ 	.word	0x00000010


	//----- nvinfo : EIATTR_MAX_THREADS
	.align		4
.L_136:
        /*0030*/ 	.byte	0x04, 0x05
        /*0032*/ 	.short	(.L_138 - .L_137)
.L_137:
        /*0034*/ 	.word	0x00000180
        /*0038*/ 	.word	0x00000001
        /*003c*/ 	.word	0x00000001


	//----- nvinfo : EIATTR_CBANK_PARAM_SIZE
	.align		4
.L_138:
        /*0040*/ 	.byte	0x03, 0x19
        /*0042*/ 	.short	0x0b00


	//----- nvinfo : EIATTR_PARAM_CBANK
	.align		4
        /*0044*/ 	.byte	0x04, 0x0a
        /*0046*/ 	.short	(.L_140 - .L_139)
	.align		4
.L_139:
        /*0048*/ 	.word	index@(.nv.constant0._ZN7cutlass13device_kernelIN5flash11enable_sm90INS1_16FlashAttnFwdSm90INS1_25CollectiveMainloopFwdSm90ILi2EN4cute5tupleIJNS5_1CILi1EEES8_S8_EEENS6_IJNS7_ILi128EEENS7_ILi96EEENS7_ILi64EEEEEELi256ENS_10bfloat16_tEfNS_4arch4Sm90ELb0ELb0ELb1ELb0ELb1ELb0ELb1ELb1ELb0ELb1ELb1ELb0EEENS1_21CollectiveEpilogueFwdINS6_IJSA_NS7_ILi256EEESB_EEES9_SE_SG_Li256ELb0ELb1ELb1ELb0EEENS1_19SingleTileSchedulerILb0ELb1ELb1ELi128EEEEEEEEEvNT_6ParamsE)
        /*004c*/ 	.short	0x0380
        /*004e*/ 	.short	0x0b00


	//----- nvinfo : EIATTR_SW_WAR
	.align		4
.L_140:
        /*0050*/ 	.byte	0x04, 0x36
        /*0052*/ 	.short	(.L_142 - .L_141)
.L_141:
        /*0054*/ 	.word	0x00000008
.L_142:


//--------------------- .nv.info._ZN7cutlass13device_kernelIN5flash11enable_sm90INS1_16FlashAttnFwdSm90INS1_25CollectiveMainloopFwdSm90ILi2EN4cute5tupleIJNS5_1CILi1EEES8_S8_EEENS6_IJNS7_ILi128EEENS7_ILi96EEENS7_ILi64EEEEEELi256ENS_10bfloat16_tEfNS_4arch4Sm90ELb0ELb0ELb1ELb1ELb1ELb0ELb0ELb1ELb0ELb1ELb1ELb0EEENS1_21CollectiveEpilogueFwdINS6_IJSA_NS7_ILi256EEESB_EEES9_SE_SG_Li256ELb1ELb1ELb1ELb0EEENS1_36VarlenDynamicPersistentTileSchedulerILi128ELi96ELi256ELi128ELb1ELb1ELb1ELb0ELb1ELb1EEEEEEEEEvNT_6ParamsE --------------------------
	.section	.nv.info._ZN7cutlass13device_kernelIN5flash11enable_sm90INS1_16FlashAttnFwdSm90INS1_25CollectiveMainloopFwdSm90ILi2EN4cute5tupleIJNS5_1CILi1EEES8_S8_EEENS6_IJNS7_ILi128EEENS7_ILi96EEENS7_ILi64EEEEEELi256ENS_10bfloat16_tEfNS_4arch4Sm90ELb0ELb0ELb1ELb1ELb1ELb0ELb0ELb1ELb0ELb1ELb1ELb0EEENS1_21CollectiveEpilogueFwdINS6_IJSA_NS7_ILi256EEESB_EEES9_SE_SG_Li256ELb1ELb1ELb1ELb0EEENS1_36VarlenDynamicPersistentTileSchedulerILi128ELi96ELi256ELi128ELb1ELb1ELb1ELb0ELb1ELb1EEEEEEEEEvNT_6ParamsE,"",@"SHT_CUDA_INFO"
	.sectionflags	@""
	.align	4


	//----- nvinfo : EIATTR_CUDA_API_VERSION
	.align		4
        /*0000*/ 	.byte	0x04, 0x37
        /*0002*/ 	.short	(.L_144 - .L_143)
.L_143:
        /*0004*/ 	.word	0x00000082


	//----- nvinfo : EIATTR_KPARAM_INFO
	.align		4
.L_144:
        /*0008*/ 	.byte	0x04, 0x17
        /*000a*/ 	.short	(.L_146 - .L_145)
.L_145:
        /*000c*/ 	.word	0x00000000
        /*0010*/ 	.short	0x0000
        /*0012*/ 	.short	0x0000
        /*0014*/ 	.byte	0x00, 0xf0, 0x01, 0x2a


	//----- nvinfo : EIATTR_SPARSE_MMA_MASK
	.align		4
.L_146:
        /*0018*/ 	.byte	0x03, 0x50
        /*001a*/ 	.short	0x0000


	//----- nvinfo : EIATTR_MAXREG_COUNT
	.align		4
        /*001c*/ 	.byte	0x03, 0x1b
        /*001e*/ 	.short	0x00a8


	//----- nvinfo : EIATTR_MERCURY_ISA_VERSION
	.align		4
        /*0020*/ 	.byte	0x03, 0x5f
        /*0022*/ 	.short	0x0101


	//----- nvinfo : EIATTR_VRC_CTA_INIT_COUNT
	.align		4
        /*0024*/ 	.byte	0x02, 0x4a
	.zero		1
	.zero		1


	//----- nvinfo : EIATTR_EXIT_INSTR_OFFSETS
	.align		4
        /*0028*/ 	.byte	0x04, 0x1c
        /*002a*/ 	.short	(.L_148 - .L_147)


	//   ....[0]....
.L_147:
        /*002c*/ 	.word	0x00000010


	//----- nvinfo : EIATTR_MAX_THREADS
	.align		4
.L_148:
        /*0030*/ 	.byte	0x04, 0x05
        /*0032*/ 	.short	(.L_150 - .L_149)
.L_149:
        /*0034*/ 	.word	0x00000180
        /*0038*/ 	.word	0x00000001
        /*003c*/ 	.word	0x00000001


	//----- nvinfo : EIATTR_CBANK_PARAM_SIZE
	.align		4
.L_150:
        /*0040*/ 	.byte	0x03, 0x19
        /*0042*/ 	.short	0x0a80


	//----- nvinfo : EIATTR_PARAM_CBANK
	.align		4
        /*0044*/ 	.byte	0x04, 0x0a
        /*0046*/ 	.short	(.L_152 - .L_151)
	.align		4
.L_151:
        /*0048*/ 	.word	index@(.nv.constant0._ZN7cutlass13device_kernelIN5flash11enable_sm90INS1_16FlashAttnFwdSm90INS1_25CollectiveMainloopFwdSm90ILi2EN4cute5tupleIJNS5_1CILi1EEES8_S8_EEENS6_IJNS7_ILi128EEENS7_ILi96EEENS7_ILi64EEEEEELi256ENS_10bfloat16_tEfNS_4arch4Sm90ELb0ELb0ELb1ELb1ELb1ELb0ELb0ELb1ELb0ELb1ELb1ELb0EEENS1_21CollectiveEpilogueFwdINS6_IJSA_NS7_ILi256EEESB_EEES9_SE_SG_Li256ELb1ELb1ELb1ELb0EEENS1_36VarlenDynamicPersistentTileSchedulerILi128ELi96ELi256ELi128ELb1ELb1ELb1ELb0ELb1ELb1EEEEEEEEEvNT_6ParamsE)
        /*004c*/ 	.short	0x0380
        /*004e*/ 	.short	0x0a80


	//----- nvinfo : EIATTR_SW_WAR
	.align		4
.L_152:
        /*0050*/ 	.byte	0x04, 0x36
        /*0052*/ 	.short	(.L_154 - .L_153)
.L_153:
        /*0054*/ 	.word	0x00000008
.L_154:


//--------------------- .nv.info._ZN7cutlass13device_kernelIN5flash11enable_sm90INS1_16FlashAttnFwdSm90INS1_25CollectiveMainloopFwdSm90ILi2EN4cute5tupleIJNS5_1CILi1EEES8_S8_EEENS6_IJNS7_ILi128EEENS7_ILi96EEENS7_ILi64EEEEEELi256ENS_10bfloat16_tEfNS_4arch4Sm90ELb0ELb0ELb1ELb1ELb1ELb1ELb0ELb1ELb0ELb1ELb1ELb0EEENS1_21CollectiveEpilogueFwdINS6_IJSA_NS7_ILi256EEESB_EEES9_SE_SG_Li256ELb1ELb1ELb1ELb0EEENS1_36VarlenDynamicPersistentTileSchedulerILi128ELi96ELi256ELi128ELb1ELb1ELb1ELb0ELb1ELb1EEEEEEEEEvNT_6ParamsE --------------------------
	.section	.nv.info._ZN7cutlass13device_kernelIN5flash11enable_sm90INS1_16FlashAttnFwdSm90INS1_25CollectiveMainloopFwdSm90ILi2EN4cute5tupleIJNS5_1CILi1EEES8_S8_EEENS6_IJNS7_ILi128EEENS7_ILi96EEENS7_ILi64EEEEEELi256ENS_10bfloat16_tEfNS_4arch4Sm90ELb0ELb0ELb1ELb1ELb1ELb1ELb0ELb1ELb0ELb1ELb1ELb0EEENS1_21CollectiveEpilogueFwdINS6_IJSA_NS7_ILi256EEESB_EEES9_SE_SG_Li256ELb1ELb1ELb1ELb0EEENS1_36VarlenDynamicPersistentTileSchedulerILi128ELi96ELi256ELi128ELb1ELb1ELb1ELb0ELb1ELb1EEEEEEEEEvNT_6ParamsE,"",@"SHT_CUDA_INFO"
	.sectionflags	@""
	.align	4


	//----- nvinfo : EIATTR_CUDA_API_VERSION
	.align		4
        /*0000*/ 	.byte	0x04, 0x37
        /*0002*/ 	.short	(.L_156 - .L_155)
.L_155:
        /*0004*/ 	.word	0x00000082


	//----- nvinfo : EIATTR_KPARAM_INFO
	.align		4
.L_156:
        /*0008*/ 	.byte	0x04, 0x17
        /*000a*/ 	.short	(.L_158 - .L_157)
.L_157:
        /*000c*/ 	.word	0x00000000
        /*0010*/ 	.short	0x0000
        /*0012*/ 	.short	0x0000
        /*0014*/ 	.byte	0x00, 0xf0, 0x01, 0x2a


	//----- nvinfo : EIATTR_SPARSE_MMA_MASK
	.align		4
.L_158:
        /*0018*/ 	.byte	0x03, 0x50
        /*001a*/ 	.short	0x0000


	//----- nvinfo : EIATTR_MAXREG_COUNT
	.align		4
        /*001c*/ 	.byte	0x03, 0x1b
        /*001e*/ 	.short	0x00a8


	//----- nvinfo : EIATTR_MERCURY_ISA_VERSION
	.align		4
        /*0020*/ 	.byte	0x03, 0x5f
        /*0022*/ 	.short	0x0101


	//----- nvinfo : EIATTR_VRC_CTA_INIT_COUNT
	.align		4
        /*0024*/ 	.byte	0x02, 0x4a
	.zero		1
	.zero		1


	//----- nvinfo : EIATTR_EXIT_INSTR_OFFSETS
	.align		4
        /*0028*/ 	.byte	0x04, 0x1c
        /*002a*/ 	.short	(.L_160 - .L_159)


	//   ....[0]....
.L_159:
        /*002c*/ 	.word	0x00000010


	//----- nvinfo : EIATTR_MAX_THREADS
	.align		4
.L_160:
        /*0030*/ 	.byte	0x04, 0x05
        /*0032*/ 	.short	(.L_162 - .L_161)
.L_161:
        /*0034*/ 	.word	0x00000180
        /*0038*/ 	.word	0x00000001
        /*003c*/ 	.word	0x00000001


	//----- nvinfo : EIATTR_CBANK_PARAM_SIZE
	.align		4
.L_162:
        /*0040*/ 	.byte	0x03, 0x19
        /*0042*/ 	.short	0x0a80


	//----- nvinfo : EIATTR_PARAM_CBANK
	.align		4
        /*0044*/ 	.byte	0x04, 0x0a
        /*0046*/ 	.short	(.L_164 - .L_163)
	.align		4
.L_163:
        /*0048*/ 	.word	index@(.nv.constant0._ZN7cutlass13device_kernelIN5flash11enable_sm90INS1_16FlashAttnFwdSm90INS1_25CollectiveMainloopFwdSm90ILi2EN4cute5tupleIJNS5_1CILi1EEES8_S8_EEENS6_IJNS7_ILi128EEENS7_ILi96EEENS7_ILi64EEEEEELi256ENS_10bfloat16_tEfNS_4arch4Sm90ELb0ELb0ELb1ELb1ELb1ELb1ELb0ELb1ELb0ELb1ELb1ELb0EEENS1_21CollectiveEpilogueFwdINS6_IJSA_NS7_ILi256EEESB_EEES9_SE_SG_Li256ELb1ELb1ELb1ELb0EEENS1_36VarlenDynamicPersistentTileSchedulerILi128ELi96ELi256ELi128ELb1ELb1ELb1ELb0ELb1ELb1EEEEEEEEEvNT_6ParamsE)
        /*004c*/ 	.short	0x0380
        /*004e*/ 	.short	0x0a80


	//----- nvinfo : EIATTR_SW_WAR
	.align		4
.L_164:
        /*0050*/ 	.byte	0x04, 0x36
        /*0052*/ 	.short	(.L_166 - .L_165)
.L_165:
        /*0054*/ 	.word	0x00000008
.L_166:


//--------------------- .nv.info._ZN7cutlass13device_kernelIN5flash11enable_sm90INS1_16FlashAttnFwdSm90INS1_25CollectiveMainloopFwdSm90ILi2EN4cute5tupleIJNS5_1CILi1EEES8_S8_EEENS6_IJNS7_ILi128EEENS7_ILi96EEENS7_ILi64EEEEEELi256ENS_10bfloat16_tEfNS_4arch4Sm90ELb0ELb0ELb1ELb1ELb1ELb0ELb1ELb1ELb0ELb1ELb1ELb0EEENS1_21CollectiveEpilogueFwdINS6_IJSA_NS7_ILi256EEESB_EEES9_SE_SG_Li256ELb1ELb1ELb1ELb0EEENS1_36VarlenDynamicPersistentTileSchedulerILi128ELi96ELi256ELi128ELb1ELb1ELb1ELb0ELb1ELb1EEEEEEEEEvNT_6ParamsE --------------------------
	.section	.nv.info._ZN7cutlass13device_kernelIN5flash11enable_sm90INS1_16FlashAttnFwdSm90INS1_25CollectiveMainloopFwdSm90ILi2EN4cute5tupleIJNS5_1CILi1EEES8_S8_EEENS6_IJNS7_ILi128EEENS7_ILi96EEENS7_ILi64EEEEEELi256ENS_10bfloat16_tEfNS_4arch4Sm90ELb0ELb0ELb1ELb1ELb1ELb0ELb1ELb1ELb0ELb1ELb1ELb0EEENS1_21CollectiveEpilogueFwdINS6_IJSA_NS7_ILi256EEESB_EEES9_SE_SG_Li256ELb1ELb1ELb1ELb0EEENS1_36VarlenDynamicPersistentTileSchedulerILi128ELi96ELi256ELi128ELb1ELb1ELb1ELb0ELb1ELb1EEEEEEEEEvNT_6ParamsE,"",@"SHT_CUDA_INFO"
	.sectionflags	@""
	.align	4


	//----- nvinfo : EIATTR_CUDA_API_VERSION
	.align		4
        /*0000*/ 	.byte	0x04, 0x37
        /*0002*/ 	.short	(.L_168 - .L_167)
.L_167:
        /*0004*/ 	.word	0x00000082


	//----- nvinfo : EIATTR_KPARAM_INFO
	.align		4
.L_168:
        /*0008*/ 	.byte	0x04, 0x17
        /*000a*/ 	.short	(.L_170 - .L_169)
.L_169:
        /*000c*/ 	.word	0x00000000
        /*0010*/ 	.short	0x0000
        /*0012*/ 	.short	0x0000
        /*0014*/ 	.byte	0x00, 0xf0, 0x01, 0x2e


	//----- nvinfo : EIATTR_SPARSE_MMA_MASK
	.align		4
.L_170:
        /*0018*/ 	.byte	0x03, 0x50
        /*001a*/ 	.short	0x0000


	//----- nvinfo : EIATTR_MAXREG_COUNT
	.align		4
        /*001c*/ 	.byte	0x03, 0x1b
        /*001e*/ 	.short	0x00a8


	//----- nvinfo : EIATTR_MERCURY_ISA_VERSION
	.align		4
        /*0020*/ 	.byte	0x03, 0x5f
        /*0022*/ 	.short	0x0101


	//----- nvinfo : EIATTR_VRC_CTA_INIT_COUNT
	.align		4
        /*0024*/ 	.byte	0x02, 0x4a
	.zero		1
	.zero		1


	//----- nvinfo : EIATTR_EXIT_INSTR_OFFSETS
	.align		4
        /*0028*/ 	.byte	0x04, 0x1c
        /*002a*/ 	.short	(.L_172 - .L_171)


	//   ....[0]....
.L_171:
        /*002c*/ 	.word	0x00000010


	//----- nvinfo : EIATTR_MAX_THREADS
	.align		4
.L_172:
        /*0030*/ 	.byte	0x04, 0x05
        /*0032*/ 	.short	(.L_174 - .L_173)
.L_173:
        /*0034*/ 	.word	0x00000180
        /*0038*/ 	.word	0x00000001
        /*003c*/ 	.word	0x00000001


	//----- nvinfo : EIATTR_CBANK_PARAM_SIZE
	.align		4
.L_174:
        /*0040*/ 	.byte	0x03, 0x19
        /*0042*/ 	.short	0x0b80


	//----- nvinfo : EIATTR_PARAM_CBANK
	.align		4
        /*0044*/ 	.byte	0x04, 0x0a
        /*0046*/ 	.short	(.L_176 - .L_175)
	.align		4
.L_175:
        /*0048*/ 	.word	index@(.nv.constant0._ZN7cutlass13device_kernelIN5flash11enable_sm90INS1_16FlashAttnFwdSm90INS1_25CollectiveMainloopFwdSm90ILi2EN4cute5tupleIJNS5_1CILi1EEES8_S8_EEENS6_IJNS7_ILi128EEENS7_ILi96EEENS7_ILi64EEEEEELi256ENS_10bfloat16_tEfNS_4arch4Sm90ELb0ELb0ELb1ELb1ELb1ELb0ELb1ELb1ELb0ELb1ELb1ELb0EEENS1_21CollectiveEpilogueFwdINS6_IJSA_NS7_ILi256EEESB_EEES9_SE_SG_Li256ELb1ELb1ELb1ELb0EEENS1_36VarlenDynamicPersistentTileSchedulerILi128ELi96ELi256ELi128ELb1ELb1ELb1ELb0ELb1ELb1EEEEEEEEEvNT_6ParamsE)
        /*004c*/ 	.short	0x0380
        /*004e*/ 	.short	0x0b80


	//----- nvinfo : EIATTR_SW_WAR
	.align		4
.L_176:
        /*0050*/ 	.byte	0x04, 0x36
        /*0052*/ 	.short	(.L_178 - .L_177)
.L_177:
        /*0054*/ 	.word	0x00000008
.L_178:


//--------------------- .nv.info._ZN7cutlass13device_kernelIN5flash11enable_sm90INS1_16FlashAttnFwdSm90INS1_25CollectiveMainloopFwdSm90ILi2EN4cute5tupleIJNS5_1CILi1EEES8_S8_EEENS6_IJNS7_ILi128EEENS7_ILi96EEENS7_ILi64EEEEEELi256ENS_10bfloat16_tEfNS_4arch4Sm90ELb0ELb0ELb1ELb1ELb1ELb1ELb1ELb1ELb0ELb1ELb1ELb0EEENS1_21CollectiveEpilogueFwdINS6_IJSA_NS7_ILi256EEESB_EEES9_SE_SG_Li256ELb1ELb1ELb1ELb0EEENS1_36VarlenDynamicPersistentTileSchedulerILi128ELi96ELi256ELi128ELb1ELb1ELb1ELb0ELb1ELb1EEEEEEEEEvNT_6ParamsE --------------------------
	.section	.nv.info._ZN7cutlass13device_kernelIN5flash11enable_sm90INS1_16FlashAttnFwdSm90INS1_25CollectiveMainloopFwdSm90ILi2EN4cute5tupleIJNS5_1CILi1EEES8_S8_EEENS6_IJNS7_ILi128EEENS7_ILi96EEENS7_ILi64EEEEEELi256ENS_10bfloat16_tEfNS_4arch4Sm90ELb0ELb0ELb1ELb1ELb1ELb1ELb1ELb1ELb0ELb1ELb1ELb0EEENS1_21CollectiveEpilogueFwdINS6_IJSA_NS7_ILi256EEESB_EEES9_SE_SG_Li256ELb1ELb1ELb1ELb0EEENS1_36VarlenDynamicPersistentTileSchedulerILi128ELi96ELi256ELi128ELb1ELb1ELb1ELb0ELb1ELb1EEEEEEEEEvNT_6ParamsE,"",@"SHT_CUDA_INFO"
	.sectionflags	@""
	.align	4


	//----- nvinfo : EIATTR_CUDA_API_VERSION
	.align		4
        /*0000*/ 	.byte	0x04, 0x37
        /*0002*/ 	.short	(.L_180 - .L_179)
.L_179:
        /*0004*/ 	.word	0x00000082


	//----- nvinfo : EIATTR_KPARAM_INFO
	.align		4
.L_180:
        /*0008*/ 	.byte	0x04, 0x17
        /*000a*/ 	.short	(.L_182 - .L_181)
.L_181:
        /*000c*/ 	.word	0x00000000
        /*0010*/ 	.short	0x0000
        /*0012*/ 	.short	0x0000
        /*0014*/ 	.byte	0x00, 0xf0, 0x01, 0x2e


	//----- nvinfo : EIATTR_SPARSE_MMA_MASK
	.align		4
.L_182:
        /*0018*/ 	.byte	0x03, 0x50
        /*001a*/ 	.short	0x0000


	//----- nvinfo : EIATTR_MAXREG_COUNT
	.align		4
        /*001c*/ 	.byte	0x03, 0x1b
        /*001e*/ 	.short	0x00a8


	//----- nvinfo : EIATTR_MERCURY_ISA_VERSION
	.align		4
        /*0020*/ 	.byte	0x03, 0x5f
        /*0022*/ 	.short	0x0101


	//----- nvinfo : EIATTR_VRC_CTA_INIT_COUNT
	.align		4
        /*0024*/ 	.byte	0x02, 0x4a
	.zero		1
	.zero		1


	//----- nvinfo : EIATTR_EXIT_INSTR_OFFSETS
	.align		4
        /*0028*/ 	.byte	0x04, 0x1c
        /*002a*/ 	.short	(.L_184 - .L_183)


	//   ....[0]....
.L_183:
        /*002c*/ 	.word	0x00000010


	//----- nvinfo : EIATTR_MAX_THREADS
	.align		4
.L_184:
        /*0030*/ 	.byte	0x04, 0x05
        /*0032*/ 	.short	(.L_186 - .L_185)
.L_185:
        /*0034*/ 	.word	0x00000180
        /*0038*/ 	.word	0x00000001
        /*003c*/ 	.word	0x00000001


	//----- nvinfo : EIATTR_CBANK_PARAM_SIZE
	.align		4
.L_186:
        /*0040*/ 	.byte	0x03, 0x19
        /*0042*/ 	.short	0x0b80


	//----- nvinfo : EIATTR_PARAM_CBANK
	.align		4
        /*0044*/ 	.byte	0x04, 0x0a
        /*0046*/ 	.short	(.L_188 - .L_187)
	.align		4
.L_187:
        /*0048*/ 	.word	index@(.nv.constant0._ZN7cutlass13device_kernelIN5flash11enable_sm90INS1_16FlashAttnFwdSm90INS1_25CollectiveMainloopFwdSm90ILi2EN4cute5tupleIJNS5_1CILi1EEES8_S8_EEENS6_IJNS7_ILi128EEENS7_ILi96EEENS7_ILi64EEEEEELi256ENS_10bfloat16_tEfNS_4arch4Sm90ELb0ELb0ELb1ELb1ELb1ELb1ELb1ELb1ELb0ELb1ELb1ELb0EEENS1_21CollectiveEpilogueFwdINS6_IJSA_NS7_ILi256EEESB_EEES9_SE_SG_Li256ELb1ELb1ELb1ELb0EEENS1_36VarlenDynamicPersistentTileSchedulerILi128ELi96ELi256ELi128ELb1ELb1ELb1ELb0ELb1ELb1EEEEEEEEEvNT_6ParamsE)
        /*004c*/ 	.short	0x0380
        /*004e*/ 	.short	0x0b80


	//----- nvinfo : EIATTR_SW_WAR
	.align		4
.L_188:
        /*0050*/ 	.byte	0x04, 0x36
        /*0052*/ 	.short	(.L_190 - .L_189)
.L_189:
        /*0054*/ 	.word	0x00000008
.L_190:


//--------------------- .nv.info._ZN7cutlass13device_kernelIN5flash11enable_sm90INS1_16FlashAttnFwdSm90INS1_25CollectiveMainloopFwdSm90ILi2EN4cute5tupleIJNS5_1CILi1EEES8_S8_EEENS6_IJNS7_ILi128EEENS7_ILi96EEENS7_ILi64EEEEEELi256ENS_10bfloat16_tEfNS_4arch4Sm90ELb0ELb1ELb1ELb0ELb1ELb0ELb0ELb1ELb0ELb1ELb1ELb0EEENS1_21CollectiveEpilogueFwdINS6_IJSA_NS7_ILi256EEESB_EEES9_SE_SG_Li256ELb0ELb1ELb1ELb0EEENS1_19SingleTileSchedulerILb0ELb1ELb1ELi128EEEEEEEEEvNT_6ParamsE --------------------------
	.section	.nv.info._ZN7cutlass13device_kernelIN5flash11enable_sm90INS1_16FlashAttnFwdSm90INS1_25CollectiveMainloopFwdSm90ILi2EN4cute5tupleIJNS5_1CILi1EEES8_S8_EEENS6_IJNS7_ILi128EEENS7_ILi96EEENS7_ILi64EEEEEELi256ENS_10bfloat16_tEfNS_4arch4Sm90ELb0ELb1ELb1ELb0ELb1ELb0ELb0ELb1ELb0ELb1ELb1ELb0EEENS1_21CollectiveEpilogueFwdINS6_IJSA_NS7_ILi256EEESB_EEES9_SE_SG_Li256ELb0ELb1ELb1ELb0EEENS1_19SingleTileSchedulerILb0ELb1ELb1ELi128EEEEEEEEEvNT_6ParamsE,"",@"SHT_CUDA_INFO"
	.sectionflags	@""
	.align	4


	//----- nvinfo : EIATTR_CUDA_API_VERSION
	.align		4
        /*0000*/ 	.byte	0x04, 0x37
        /*0002*/ 	.short	(.L_192 - .L_191)
.L_191:
        /*0004*/ 	.word	0x00000082


	//----- nvinfo : EIATTR_KPARAM_INFO
	.align		4
.L_192:
        /*0008*/ 	.byte	0x04, 0x17
        /*000a*/ 	.short	(.L_194 - .L_193)
.L_193:
        /*000c*/ 	.word	0x00000000
        /*0010*/ 	.short	0x0000
        /*0012*/ 	.short	0x0000
        /*0014*/ 	.byte	0x00, 0xf0, 0x01, 0x28


	//----- nvinfo : EIATTR_SPARSE_MMA_MASK
	.align		4
.L_194:
        /*0018*/ 	.byte	0x03, 0x50
        /*001a*/ 	.short	0x0000


	//----- nvinfo : EIATTR_MAXREG_COUNT
	.align		4
        /*001c*/ 	.byte	0x03, 0x1b
        /*001e*/ 	.short	0x00a8


	//----- nvinfo : EIATTR_MERCURY_ISA_VERSION
	.align		4
        /*0020*/ 	.byte	0x03, 0x5f
        /*0022*/ 	.short	0x0101


	//----- nvinfo : EIATTR_VRC_CTA_INIT_COUNT
	.align		4
        /*0024*/ 	.byte	0x02, 0x4a
	.zero		1
	.zero		1


	//----- nvinfo : EIATTR_EXIT_INSTR_OFFSETS
	.align		4
        /*0028*/ 	.byte	0x04, 0x1c
        /*002a*/ 	.short	(.L_196 - .L_195)


	//   ....[0]....
.L_195:
        /*002c*/ 	.word	0x00000010


	//----- nvinfo : EIATTR_MAX_THREADS
	.align		4
.L_196:
        /*0030*/ 	.byte	0x04, 0x05
        /*0032*/ 	.short	(.L_198 - .L_197)
.L_197:
        /*0034*/ 	.word	0x00000180
        /*0038*/ 	.word	0x00000001
        /*003c*/ 	.word	0x00000001


	//----- nvinfo : EIATTR_CBANK_PARAM_SIZE
	.align		4
.L_198:
        /*0040*/ 	.byte	0x03, 0x19
        /*0042*/ 	.short	0x0a00


	//----- nvinfo : EIATTR_PARAM_CBANK
	.align		4
        /*0044*/ 	.byte	0x04, 0x0a
        /*0046*/ 	.short	(.L_200 - .L_199)
	.align		4
.L_199:
        /*0048*/ 	.word	index@(.nv.constant0._ZN7cutlass13device_kernelIN5flash11enable_sm90INS1_16FlashAttnFwdSm90INS1_25CollectiveMainloopFwdSm90ILi2EN4cute5tupleIJNS5_1CILi1EEES8_S8_EEENS6_IJNS7_ILi128EEENS7_ILi96EEENS7_ILi64EEEEEELi256ENS_10bfloat16_tEfNS_4arch4Sm90ELb0ELb1ELb1ELb0ELb1ELb0ELb0ELb1ELb0ELb1ELb1ELb0EEENS1_21CollectiveEpilogueFwdINS6_IJSA_NS7_ILi256EEESB_EEES9_SE_SG_Li256ELb0ELb1ELb1ELb0EEENS1_19SingleTileSchedulerILb0ELb1ELb1ELi128EEEEEEEEEvNT_6ParamsE)
        /*004c*/ 	.short	0x0380
        /*004e*/ 	.short	0x0a00


	//----- nvinfo : EIATTR_SW_WAR
	.align		4
.L_200:
        /*0050*/ 	.byte	0x04, 0x36
        /*0052*/ 	.short	(.L_202 - .L_201)
.L_201:
        /*0054*/ 	.word	0x00000008
.L_202:


//--------------------- .nv.info._ZN7cutlass13device_kernelIN5flash11enable_sm90INS1_16FlashAttnFwdSm90INS1_25CollectiveMainloopFwdSm90ILi2EN4cute5tupleIJNS5_1CILi1EEES8_S8_EEENS6_IJNS7_ILi128EEENS7_ILi96EEENS7_ILi64EEEEEELi256ENS_10bfloat16_tEfNS_4arch4Sm90ELb0ELb1ELb1ELb0ELb1ELb0ELb1ELb1ELb0ELb1ELb1ELb0EEENS1_21CollectiveEpilogueFwdINS6_IJSA_NS7_ILi256EEESB_EEES9_SE_SG_Li256ELb0ELb1ELb1ELb0EEENS1_19SingleTileSchedulerILb0ELb1ELb1ELi128EEEEEEEEEvNT_6ParamsE --------------------------
	.section	.nv.info._ZN7cutlass13device_kernelIN5flash11enable_sm90INS1_16FlashAttnFwdSm90INS1_25CollectiveMainloopFwdSm90ILi2EN4cute5tupleIJNS5_1CILi1EEES8_S8_EEENS6_IJNS7_ILi128EEENS7_ILi96EEENS7_ILi64EEEEEELi256ENS_10bfloat16_tEfNS_4arch4Sm90ELb0ELb1ELb1ELb0ELb1ELb0ELb1ELb1ELb0ELb1ELb1ELb0EEENS1_21CollectiveEpilogueFwdINS6_IJSA_NS7_ILi256EEESB_EEES9_SE_SG_Li256ELb0ELb1ELb1ELb0EEENS1_19SingleTileSchedulerILb0ELb1ELb1ELi128EEEEEEEEEvNT_6ParamsE,"",@"SHT_CUDA_INFO"
	.sectionflags	@""
	.align	4


	//----- nvinfo : EIATTR_CUDA_API_VERSION
	.align		4
        /*0000*/ 	.byte	0x04, 0x37
        /*0002*/ 	.short	(.L_204 - .L_203)
.L_203:
        /*0004*/ 	.word	0x00000082


	//----- nvinfo : EIATTR_KPARAM_INFO
	.align		4
.L_204:
        /*0008*/ 	.byte	0x04, 0x17
        /*000a*/ 	.short	(.L_206 - .L_205)
.L_205:
        /*000c*/ 	.word	0x00000000
        /*0010*/ 	.short	0x0000
        /*0012*/ 	.short	0x0000
        /*0014*/ 	.byte	0x00, 0xf0, 0x01, 0x2c


	//----- nvinfo : EIATTR_SPARSE_MMA_MASK
	.align		4
.L_206:
        /*0018*/ 	.byte	0x03, 0x50
        /*001a*/ 	.short	0x0000


	//----- nvinfo : EIATTR_MAXREG_COUNT
	.align		4
        /*001c*/ 	.byte	0x03, 0x1b
        /*001e*/ 	.short	0x00a8


	//----- nvinfo : EIATTR_MERCURY_ISA_VERSION
	.align		4
        /*0020*/ 	.byte	0x03, 0x5f
        /*0022*/ 	.short	0x0101


	//----- nvinfo : EIATTR_VRC_CTA_INIT_COUNT
	.align		4
        /*0024*/ 	.byte	0x02, 0x4a
	.zero		1
	.zero		1


	//----- nvinfo : EIATTR_EXIT_INSTR_OFFSETS
	.align		4
        /*0028*/ 	.byte	0x04, 0x1c
        /*002a*/ 	.short	(.L_208 - .L_207)


	//   ....[0]....
.L_207:
        /*002c*/ 	.word	0x00000010


	//----- nvinfo : EIATTR_MAX_THREADS
	.align		4
.L_208:
        /*0030*/ 	.byte	0x04, 0x05
        /*0032*/ 	.short	(.L_210 - .L_209)
.L_209:
        /*0034*/ 	.word	0x00000180
        /*0038*/ 	.word	0x00000001
        /*003c*/ 	.word	0x00000001


	//----- nvinfo : EIATTR_CBANK_PARAM_SIZE
	.align		4
.L_210:
        /*0040*/ 	.byte	0x03, 0x19
        /*0042*/ 	.short	0x0b00


	//----- nvinfo : EIATTR_PARAM_CBANK
	.align		4
        /*0044*/ 	.byte	0x04, 0x0a
        /*0046*/ 	.short	(.L_212 - .L_211)
	.align		4
.L_211:
        /*0048*/ 	.word	index@(.nv.constant0._ZN7cutlass13device_kernelIN5flash11enable_sm90INS1_16FlashAttnFwdSm90INS1_25CollectiveMainloopFwdSm90ILi2EN4cute5tupleIJNS5_1CILi1EEES8_S8_EEENS6_IJNS7_ILi128EEENS7_ILi96EEENS7_ILi64EEEEEELi256ENS_10bfloat16_tEfNS_4arch4Sm90ELb0ELb1ELb1ELb0ELb1ELb0ELb1ELb1ELb0ELb1ELb1ELb0EEENS1_21CollectiveEpilogueFwdINS6_IJSA_NS7_ILi256EEESB_EEES9_SE_SG_Li256ELb0ELb1ELb1ELb0EEENS1_19SingleTileSchedulerILb0ELb1ELb1ELi128EEEEEEEEEvNT_6ParamsE)
        /*004c*/ 	.short	0x0380
        /*004e*/ 	.short	0x0b00


	//----- nvinfo : EIATTR_SW_WAR
	.align		4
.L_212:
        /*0050*/ 	.byte	0x04, 0x36
        /*0052*/ 	.short	(.L_214 - .L_213)
.L_213:
        /*0054*/ 	.word	0x00000008
.L_214:


//--------------------- .nv.info._ZN7cutlass13device_kernelIN5flash11enable_sm90INS1_16FlashAttnFwdSm90INS1_25CollectiveMainloopFwdSm90ILi2EN4cute5tupleIJNS5_1CILi1EEES8_S8_EEENS6_IJNS7_ILi128EEENS7_ILi96EEENS7_ILi64EEEEEELi256ENS_10bfloat16_tEfNS_4arch4Sm90ELb0ELb1ELb1ELb1ELb1ELb0ELb0ELb1ELb0ELb1ELb1ELb0EEENS1_21CollectiveEpilogueFwdINS6_IJSA_NS7_ILi256EEESB_EEES9_SE_SG_Li256ELb1ELb1ELb1ELb0EEENS1_36VarlenDynamicPersistentTileSchedulerILi128ELi96ELi256ELi128ELb1ELb1ELb1ELb1ELb0ELb1EEEEEEEEEvNT_6ParamsE --------------------------
	.section	.nv.info._ZN7cutlass13device_kernelIN5flash11enable_sm90INS1_16FlashAttnFwdSm90INS1_25CollectiveMainloopFwdSm90ILi2EN4cute5tupleIJNS5_1CILi1EEES8_S8_EEENS6_IJNS7_ILi128EEENS7_ILi96EEENS7_ILi64EEEEEELi256ENS_10bfloat16_tEfNS_4arch4Sm90ELb0ELb1ELb1ELb1ELb1ELb0ELb0ELb1ELb0ELb1ELb1ELb0EEENS1_21CollectiveEpilogueFwdINS6_IJSA_NS7_ILi256EEESB_EEES9_SE_SG_Li256ELb1ELb1ELb1ELb0EEENS1_36VarlenDynamicPersistentTileSchedulerILi128ELi96ELi256ELi128ELb1ELb1ELb1ELb1ELb0ELb1EEEEEEEEEvNT_6ParamsE,"",@"SHT_CUDA_INFO"
	.sectionflags	@""
	.align	4


	//----- nvinfo : EIATTR_CUDA_API_VERSION
	.align		4
        /*0000*/ 	.byte	0x04, 0x37
        /*0002*/ 	.short	(.L_216 - .L_215)
.L_215:
        /*0004*/ 	.word	0x00000082


	//----- nvinfo : EIATTR_KPARAM_INFO
	.align		4
.L_216:
        /*0008*/ 	.byte	0x04, 0x17
        /*000a*/ 	.short	(.L_218 - .L_217)
.L_217:
        /*000c*/ 	.word	0x00000000
        /*0010*/ 	.short	0x0000
        /*0012*/ 	.short	0x0000
        /*0014*/ 	.byte	0x00, 0xf0, 0x01, 0x2a


	//----- nvinfo : EIATTR_SPARSE_MMA_MASK
	.align		4
.L_218:
        /*0018*/ 	.byte	0x03, 0x50
        /*001a*/ 	.short	0x0000


	//----- nvinfo : EIATTR_MAXREG_COUNT
	.align		4
        /*001c*/ 	.byte	0x03, 0x1b
        /*001e*/ 	.short	0x00a8


	//----- nvinfo : EIATTR_MERCURY_ISA_VERSION
	.align		4
        /*0020*/ 	.byte	0x03, 0x5f
        /*0022*/ 	.short	0x0101


	//----- nvinfo : EIATTR_VRC_CTA_INIT_COUNT
	.align		4
        /*0024*/ 	.byte	0x02, 0x4a
	.zero		1
	.zero		1


	//----- nvinfo : EIATTR_EXIT_INSTR_OFFSETS
	.align		4
        /*0028*/ 	.byte	0x04, 0x1c
        /*002a*/ 	.short	(.L_220 - .L_219)


	//   ....[0]....
.L_219:
        /*002c*/ 	.word	0x00000010


	//----- nvinfo : EIATTR_MAX_THREADS
	.align		4
.L_220:
        /*0030*/ 	.byte	0x04, 0x05
        /*0032*/ 	.short	(.L_222 - .L_221)
.L_221:
        /*0034*/ 	.word	0x00000180
        /*0038*/ 	.word	0x00000001
        /*003c*/ 	.word	0x00000001


	//----- nvinfo : EIATTR_CBANK_PARAM_SIZE
	.align		4
.L_222:
        /*0040*/ 	.byte	0x03, 0x19
        /*0042*/ 	.short	0x0a80


	//----- nvinfo : EIATTR_PARAM_CBANK
	.align		4
        /*0044*/ 	.byte	0x04, 0x0a
        /*0046*/ 	.short	(.L_224 - .L_223)
	.align		4
.L_223:
        /*0048*/ 	.word	index@(.nv.constant0._ZN7cutlass13device_kernelIN5flash11enable_sm90INS1_16FlashAttnFwdSm90INS1_25CollectiveMainloopFwdSm90ILi2EN4cute5tupleIJNS5_1CILi1EEES8_S8_EEENS6_IJNS7_ILi128EEENS7_ILi96EEENS7_ILi64EEEEEELi256ENS_10bfloat16_tEfNS_4arch4Sm90ELb0ELb1ELb1ELb1ELb1ELb0ELb0ELb1ELb0ELb1ELb1ELb0EEENS1_21CollectiveEpilogueFwdINS6_IJSA_NS7_ILi256EEESB_EEES9_SE_SG_Li256ELb1ELb1ELb1ELb0EEENS1_36VarlenDynamicPersistentTileSchedulerILi128ELi96ELi256ELi128ELb1ELb1ELb1ELb1ELb0ELb1EEEEEEEEEvNT_6ParamsE)
        /*004c*/ 	.short	0x0380
        /*004e*/ 	.short	0x0a80


	//----- nvinfo : EIATTR_SW_WAR
	.align		4
.L_224:
        /*0050*/ 	.byte	0x04, 0x36
        /*0052*/ 	.short	(.L_226 - .L_225)
.L_225:
        /*0054*/ 	.word	0x00000008
.L_226:


//--------------------- .nv.info._ZN7cutlass13device_kernelIN5flash11enable_sm90INS1_16FlashAttnFwdSm90INS1_25CollectiveMainloopFwdSm90ILi2EN4cute5tupleIJNS5_1CILi1EEES8_S8_EEENS6_IJNS7_ILi128EEENS7_ILi96EEENS7_ILi64EEEEEELi256ENS_10bfloat16_tEfNS_4arch4Sm90ELb0ELb1ELb1ELb1ELb1ELb1ELb0ELb1ELb0ELb1ELb1ELb0EEENS1_21CollectiveEpilogueFwdINS6_IJSA_NS7_ILi256EEESB_EEES9_SE_SG_Li256ELb1ELb1ELb1ELb0EEENS1_36VarlenDynamicPersistentTileSchedulerILi128ELi96ELi256ELi128ELb1ELb1ELb1ELb1ELb0ELb1EEEEEEEEEvNT_6ParamsE --------------------------
	.section	.nv.info._ZN7cutlass13device_kernelIN5flash11enable_sm90INS1_16FlashAttnFwdSm90INS1_25CollectiveMainloopFwdSm90ILi2EN4cute5tupleIJNS5_1CILi1EEES8_S8_EEENS6_IJNS7_ILi128EEENS7_ILi96EEENS7_ILi64EEEEEELi256ENS_10bfloat16_tEfNS_4arch4Sm90ELb0ELb1ELb1ELb1ELb1ELb1ELb0ELb1ELb0ELb1ELb1ELb0EEENS1_21CollectiveEpilogueFwdINS6_IJSA_NS7_ILi256EEESB_EEES9_SE_SG_Li256ELb1ELb1ELb1ELb0EEENS1_36VarlenDynamicPersistentTileSchedulerILi128ELi96ELi256ELi128ELb1ELb1ELb1ELb1ELb0ELb1EEEEEEEEEvNT_6ParamsE,"",@"SHT_CUDA_INFO"
	.sectionflags	@""
	.align	4


	//----- nvinfo : EIATTR_CUDA_API_VERSION
	.align		4
        /*0000*/ 	.byte	0x04, 0x37
        /*0002*/ 	.short	(.L_228 - .L_227)
.L_227:
        /*0004*/ 	.word	0x00000082


	//----- nvinfo : EIATTR_KPARAM_INFO
	.align		4
.L_228:
        /*0008*/ 	.byte	0x04, 0x17
        /*000a*/ 	.short	(.L_230 - .L_229)
.L_229:
        /*000c*/ 	.word	0x00000000
        /*0010*/ 	.short	0x0000
        /*0012*/ 	.short	0x0000
        /*0014*/ 	.byte	0x00, 0xf0, 0x01, 0x2a


	//----- nvinfo : EIATTR_SPARSE_MMA_MASK
	.align		4
.L_230:
        /*0018*/ 	.byte	0x03, 0x50
        /*001a*/ 	.short	0x0000


	//----- nvinfo : EIATTR_MAXREG_COUNT
	.align		4
        /*001c*/ 	.byte	0x03, 0x1b
        /*001e*/ 	.short	0x00a8


	//----- nvinfo : EIATTR_MERCURY_ISA_VERSION
	.align		4
        /*0020*/ 	.byte	0x03, 0x5f
        /*0022*/ 	.short	0x0101


	//----- nvinfo : EIATTR_VRC_CTA_INIT_COUNT
	.align		4
        /*0024*/ 	.byte	0x02, 0x4a
	.zero		1
	.zero		1


	//----- nvinfo : EIATTR_EXIT_INSTR_OFFSETS
	.align		4
        /*0028*/ 	.byte	0x04, 0x1c
        /*002a*/ 	.short	(.L_232 - .L_231)


	//   ....[0]....
.L_231:
        /*002c*/ 	.word	0x00000010


	//----- nvinfo : EIATTR_MAX_THREADS
	.align		4
.L_232:
        /*0030*/ 	.byte	0x04, 0x05
        /*0032*/ 	.short	(.L_234 - .L_233)
.L_233:
        /*0034*/ 	.word	0x00000180
        /*0038*/ 	.word	0x00000001
        /*003c*/ 	.word	0x00000001


	//----- nvinfo : EIATTR_CBANK_PARAM_SIZE
	.align		4
.L_234:
        /*0040*/ 	.byte	0x03, 0x19
        /*0042*/ 	.short	0x0a80


	//----- nvinfo : EIATTR_PARAM_CBANK
	.align		4
        /*0044*/ 	.byte	0x04, 0x0a
        /*0046*/ 	.short	(.L_236 - .L_235)
	.align		4
.L_235:
        /*0048*/ 	.word	index@(.nv.constant0._ZN7cutlass13device_kernelIN5flash11enable_sm90INS1_16FlashAttnFwdSm90INS1_25CollectiveMainloopFwdSm90ILi2EN4cute5tupleIJNS5_1CILi1EEES8_S8_EEENS6_IJNS7_ILi128EEENS7_ILi96EEENS7_ILi64EEEEEELi256ENS_10bfloat16_tEfNS_4arch4Sm90ELb0ELb1ELb1ELb1ELb1ELb1ELb0ELb1ELb0ELb1ELb1ELb0EEENS1_21CollectiveEpilogueFwdINS6_IJSA_NS7_ILi256EEESB_EEES9_SE_SG_Li256ELb1ELb1ELb1ELb0EEENS1_36VarlenDynamicPersistentTileSchedulerILi128ELi96ELi256ELi128ELb1ELb1ELb1ELb1ELb0ELb1EEEEEEEEEvNT_6ParamsE)
        /*004c*/ 	.short	0x0380
        /*004e*/ 	.short	0x0a80


	//----- nvinfo : EIATTR_SW_WAR
	.align		4
.L_236:
        /*0050*/ 	.byte	0x04, 0x36
        /*0052*/ 	.short	(.L_238 - .L_237)
.L_237:
        /*0054*/ 	.word	0x00000008
.L_238:


//--------------------- .nv.info._ZN7cutlass13device_kernelIN5flash11enable_sm90INS1_16FlashAttnFwdSm90INS1_25CollectiveMainloopFwdSm90ILi2EN4cute5tupleIJNS5_1CILi1EEES8_S8_EEENS6_IJNS7_ILi128EEENS7_ILi96EEENS7_ILi64EEEEEELi256ENS_10bfloat16_tEfNS_4arch4Sm90ELb0ELb1ELb1ELb1ELb1ELb0ELb1ELb1ELb0ELb1ELb1ELb0EEENS1_21CollectiveEpilogueFwdINS6_IJSA_NS7_ILi256EEESB_EEES9_SE_SG_Li256ELb1ELb1ELb1ELb0EEENS1_36VarlenDynamicPersistentTileSchedulerILi128ELi96ELi256ELi128ELb1ELb1ELb1ELb1ELb0ELb1EEEEEEEEEvNT_6ParamsE --------------------------
	.section	.nv.info._ZN7cutlass13device_kernelIN5flash11enable_sm90INS1_16FlashAttnFwdSm90INS1_25CollectiveMainloopFwdSm90ILi2EN4cute5tupleIJNS5_1CILi1EEES8_S8_EEENS6_IJNS7_ILi128EEENS7_ILi96EEENS7_ILi64EEEEEELi256ENS_10bfloat16_tEfNS_4arch4Sm90ELb0ELb1ELb1ELb1ELb1ELb0ELb1ELb1ELb0ELb1ELb1ELb0EEENS1_21CollectiveEpilogueFwdINS6_IJSA_NS7_ILi256EEESB_EEES9_SE_SG_Li256ELb1ELb1ELb1ELb0EEENS1_36VarlenDynamicPersistentTileSchedulerILi128ELi96ELi256ELi128ELb1ELb1ELb1ELb1ELb0ELb1EEEEEEEEEvNT_6ParamsE,"",@"SHT_CUDA_INFO"
	.sectionflags	@""
	.align	4


	//----- nvinfo : EIATTR_CUDA_API_VERSION
	.align		4
        /*0000*/ 	.byte	0x04, 0x37
        /*0002*/ 	.short	(.L_240 - .L_239)
.L_239:
        /*0004*/ 	.word	0x00000082


	//----- nvinfo : EIATTR_KPARAM_INFO
	.align		4
.L_240:
        /*0008*/ 	.byte	0x04, 0x17
        /*000a*/ 	.short	(.L_242 - .L_241)
.L_241:
        /*000c*/ 	.word	0x00000000
        /*0010*/ 	.short	0x0000
        /*0012*/ 	.short	0x0000
        /*0014*/ 	.byte	0x00, 0xf0, 0x01, 0x2e


	//----- nvinfo : EIATTR_SPARSE_MMA_MASK
	.align		4
.L_242:
        /*0018*/ 	.byte	0x03, 0x50
        /*001a*/ 	.short	0x0000


	//----- nvinfo : EIATTR_MAXREG_COUNT
	.align		4
        /*001c*/ 	.byte	0x03, 0x1b
        /*001e*/ 	.short	0x00a8


	//----- nvinfo : EIATTR_MERCURY_ISA_VERSION
	.align		4
        /*0020*/ 	.byte	0x03, 0x5f
        /*0022*/ 	.short	0x0101


	//----- nvinfo : EIATTR_VRC_CTA_INIT_COUNT
	.align		4
        /*0024*/ 	.byte	0x02, 0x4a
	.zero		1
	.zero		1


	//----- nvinfo : EIATTR_EXIT_INSTR_OFFSETS
	.align		4
        /*0028*/ 	.byte	0x04, 0x1c
        /*002a*/ 	.short	(.L_244 - .L_243)


	//   ....[0]....
.L_243:
        /*002c*/ 	.word	0x00000010


	//----- nvinfo : EIATTR_MAX_THREADS
	.align		4
.L_244:
        /*0030*/ 	.byte	0x04, 0x05
        /*0032*/ 	.short	(.L_246 - .L_245)
.L_245:
        /*0034*/ 	.word	0x00000180
        /*0038*/ 	.word	0x00000001
        /*003c*/ 	.word	0x00000001


	//----- nvinfo : EIATTR_CBANK_PARAM_SIZE
	.align		4
.L_246:
        /*0040*/ 	.byte	0x03, 0x19
        /*0042*/ 	.short	0x0b80


	//----- nvinfo : EIATTR_PARAM_CBANK
	.align		4
        /*0044*/ 	.byte	0x04, 0x0a
        /*0046*/ 	.short	(.L_248 - .L_247)
	.align		4
.L_247:
        /*0048*/ 	.word	index@(.nv.constant0._ZN7cutlass13device_kernelIN5flash11enable_sm90INS1_16FlashAttnFwdSm90INS1_25CollectiveMainloopFwdSm90ILi2EN4cute5tupleIJNS5_1CILi1EEES8_S8_EEENS6_IJNS7_ILi128EEENS7_ILi96EEENS7_ILi64EEEEEELi256ENS_10bfloat16_tEfNS_4arch4Sm90ELb0ELb1ELb1ELb1ELb1ELb0ELb1ELb1ELb0ELb1ELb1ELb0EEENS1_21CollectiveEpilogueFwdINS6_IJSA_NS7_ILi256EEESB_EEES9_SE_SG_Li256ELb1ELb1ELb1ELb0EEENS1_36VarlenDynamicPersistentTileSchedulerILi128ELi96ELi256ELi128ELb1ELb1ELb1ELb1ELb0ELb1EEEEEEEEEvNT_6ParamsE)
        /*004c*/ 	.short	0x0380
        /*004e*/ 	.short	0x0b80


	//----- nvinfo : EIATTR_SW_WAR
	.align		4
.L_248:
        /*0050*/ 	.byte	0x04, 0x36
        /*0052*/ 	.short	(.L_250 - .L_249)
.L_249:
        /*0054*/ 	.word	0x00000008
.L_250:


//--------------------- .nv.info._ZN7cutlass13device_kernelIN5flash11enable_sm90INS1_16FlashAttnFwdSm90INS1_25CollectiveMainloopFwdSm90ILi2EN4cute5tupleIJNS5_1CILi1EEES8_S8_EEENS6_IJNS7_ILi128EEENS7_ILi96EEENS7_ILi64EEEEEELi256ENS_10bfloat16_tEfNS_4arch4Sm90ELb0ELb1ELb1ELb1ELb1ELb1ELb1ELb1ELb0ELb1ELb1ELb0EEENS1_21CollectiveEpilogueFwdINS6_IJSA_NS7_ILi256EEESB_EEES9_SE_SG_Li256ELb1ELb1ELb1ELb0EEENS1_36VarlenDynamicPersistentTileSchedulerILi128ELi96ELi256ELi128ELb1ELb1ELb1ELb1ELb0ELb1EEEEEEEEEvNT_6ParamsE --------------------------
	.section	.nv.info._ZN7cutlass13device_kernelIN5flash11enable_sm90INS1_16FlashAttnFwdSm90INS1_25CollectiveMainloopFwdSm90ILi2EN4cute5tupleIJNS5_1CILi1EEES8_S8_EEENS6_IJNS7_ILi128EEENS7_ILi96EEENS7_ILi64EEEEEELi256ENS_10bfloat16_tEfNS_4arch4Sm90ELb0ELb1ELb1ELb1ELb1ELb1ELb1ELb1ELb0ELb1ELb1ELb0EEENS1_21CollectiveEpilogueFwdINS6_IJSA_NS7_ILi256EEESB_EEES9_SE_SG_Li256ELb1ELb1ELb1ELb0EEENS1_36VarlenDynamicPersistentTileSchedulerILi128ELi96ELi256ELi128ELb1ELb1ELb1ELb1ELb0ELb1EEEEEEEEEvNT_6ParamsE,"",@"SHT_CUDA_INFO"
	.sectionflags	@""
	.align	4


	//----- nvinfo : EIATTR_CUDA_API_VERSION
	.align		4
        /*0000*/ 	.byte	0x04, 0x37
        /*0002*/ 	.short	(.L_252 - .L_251)
.L_251:
        /*0004*/ 	.word	0x00000082


	//----- nvinfo : EIATTR_KPARAM_INFO
	.align		4
.L_252:
        /*0008*/ 	.byte	0x04, 0x17
        /*000a*/ 	.short	(.L_254 - .L_253)
.L_253:
        /*000c*/ 	.word	0x00000000
        /*0010*/ 	.short	0x0000
        /*0012*/ 	.short	0x0000
        /*0014*/ 	.byte	0x00, 0xf0, 0x01, 0x2e


	//----- nvinfo : EIATTR_SPARSE_MMA_MASK
	.align		4
.L_254:
        /*0018*/ 	.byte	0x03, 0x50
        /*001a*/ 	.short	0x0000


	//----- nvinfo : EIATTR_MAXREG_COUNT
	.align		4
        /*001c*/ 	.byte	0x03, 0x1b
        /*001e*/ 	.short	0x00a8


	//----- nvinfo : EIATTR_MERCURY_ISA_VERSION
	.align		4
        /*0020*/ 	.byte	0x03, 0x5f
        /*0022*/ 	.short	0x0101


	//----- nvinfo : EIATTR_VRC_CTA_INIT_COUNT
	.align		4
        /*0024*/ 	.byte	0x02, 0x4a
	.zero		1
	.zero		1


	//----- nvinfo : EIATTR_EXIT_INSTR_OFFSETS
	.align		4
        /*0028*/ 	.byte	0x04, 0x1c
        /*002a*/ 	.short	(.L_256 - .L_255)


	//   ....[0]....
.L_255:
        /*002c*/ 	.word	0x00000010


	//----- nvinfo : EIATTR_MAX_THREADS
	.align		4
.L_256:
        /*0030*/ 	.byte	0x04, 0x05
        /*0032*/ 	.short	(.L_258 - .L_257)
.L_257:
        /*0034*/ 	.word	0x00000180
        /*0038*/ 	.word	0x00000001
        /*003c*/ 	.word	0x00000001


	//----- nvinfo : EIATTR_CBANK_PARAM_SIZE
	.align		4
.L_258:
        /*0040*/ 	.byte	0x03, 0x19
        /*0042*/ 	.short	0x0b80


	//----- nvinfo : EIATTR_PARAM_CBANK
	.align		4
        /*0044*/ 	.byte	0x04, 0x0a
        /*0046*/ 	.short	(.L_260 - .L_259)
	.align		4
.L_259:
        /*0048*/ 	.word	index@(.nv.constant0._ZN7cutlass13device_kernelIN5flash11enable_sm90INS1_16FlashAttnFwdSm90INS1_25CollectiveMainloopFwdSm90ILi2EN4cute5tupleIJNS5_1CILi1EEES8_S8_EEENS6_IJNS7_ILi128EEENS7_ILi96EEENS7_ILi64EEEEEELi256ENS_10bfloat16_tEfNS_4arch4Sm90ELb0ELb1ELb1ELb1ELb1ELb1ELb1ELb1ELb0ELb1ELb1ELb0EEENS1_21CollectiveEpilogueFwdINS6_IJSA_NS7_ILi256EEESB_EEES9_SE_SG_Li256ELb1ELb1ELb1ELb0EEENS1_36VarlenDynamicPersistentTileSchedulerILi128ELi96ELi256ELi128ELb1ELb1ELb1ELb1ELb0ELb1EEEEEEEEEvNT_6ParamsE)
        /*004c*/ 	.short	0x0380
        /*004e*/ 	.short	0x0b80


	//----- nvinfo : EIATTR_SW_WAR
	.align		4
.L_260:
        /*0050*/ 	.byte	0x04, 0x36
        /*0052*/ 	.short	(.L_262 - .L_261)
.L_261:
        /*0054*/ 	.word	0x00000008
.L_262:


//--------------------- .nv.info._ZN7cutlass13device_kernelIN5flash11enable_sm90INS1_16FlashAttnFwdSm90INS1_25CollectiveMainloopFwdSm90ILi2EN4cute5tupleIJNS5_1CILi1EEES8_S8_EEENS6_IJNS7_ILi128EEENS7_ILi96EEENS7_ILi64EEEEEELi256ENS_10bfloat16_tEfNS_4arch4Sm90ELb1ELb0ELb1ELb0ELb1ELb0ELb0ELb1ELb0ELb1ELb1ELb0EEENS1_21CollectiveEpilogueFwdINS6_IJSA_NS7_ILi256EEESB_EEES9_SE_SG_Li256ELb0ELb1ELb1ELb0EEENS1_19SingleTileSchedulerILb0ELb1ELb1ELi128EEEEEEEEEvNT_6ParamsE --------------------------
	.section	.nv.info._ZN7cutlass13device_kernelIN5flash11enable_sm90INS1_16FlashAttnFwdSm90INS1_25CollectiveMainloopFwdSm90ILi2EN4cute5tupleIJNS5_1CILi1EEES8_S8_EEENS6_IJNS7_ILi128EEENS7_ILi96EEENS7_ILi64EEEEEELi256ENS_10bfloat16_tEfNS_4arch4Sm90ELb1ELb0ELb1ELb0ELb1ELb0ELb0ELb1ELb0ELb1ELb1ELb0EEENS1_21CollectiveEpilogueFwdINS6_IJSA_NS7_ILi256EEESB_EEES9_SE_SG_Li256ELb0ELb1ELb1ELb0EEENS1_19SingleTileSchedulerILb0ELb1ELb1ELi128EEEEEEEEEvNT_6ParamsE,"",@"SHT_CUDA_INFO"
	.sectionflags	@""
	.align	4


	//----- nvinfo : EIATTR_CUDA_API_VERSION
	.align		4
        /*0000*/ 	.byte	0x04, 0x37
        /*0002*/ 	.short	(.L_264 - .L_263)
.L_263:
        /*0004*/ 	.word	0x00000082


	//----- nvinfo : EIATTR_KPARAM_INFO
	.align		4
.L_264:
        /*0008*/ 	.byte	0x04, 0x17
        /*000a*/ 	.short	(.L_266 - .L_265)
.L_265:
        /*000c*/ 	.word	0x00000000
        /*0010*/ 	.short	0x0000
        /*0012*/ 	.short	0x0000
        /*0014*/ 	.byte	0x00, 0xf0, 0x01, 0x28


	//----- nvinfo : EIATTR_SPARSE_MMA_MASK
	.align		4
.L_266:
        /*0018*/ 	.byte	0x03, 0x50
        /*001a*/ 	.short	0x0000


	//----- nvinfo : EIATTR_MAXREG_COUNT
	.align		4
        /*001c*/ 	.byte	0x03, 0x1b
        /*001e*/ 	.short	0x00a8


	//----- nvinfo : EIATTR_MERCURY_ISA_VERSION
	.align		4
        /*0020*/ 	.byte	0x03, 0x5f
        /*0022*/ 	.short	0x0101


	//----- nvinfo : EIATTR_VRC_CTA_INIT_COUNT
	.align		4
        /*0024*/ 	.byte	0x02, 0x4a
	.zero		1
	.zero		1


	//----- nvinfo : EIATTR_EXIT_INSTR_OFFSETS
	.align		4
        /*0028*/ 	.byte	0x04, 0x1c
        /*002a*/ 	.short	(.L_268 - .L_267)


	//   ....[0]....
.L_267:
        /*002c*/ 	.word	0x00000010


	//----- nvinfo : EIATTR_MAX_THREADS
	.align		4
.L_268:
        /*0030*/ 	.byte	0x04, 0x05
        /*0032*/ 	.short	(.L_270 - .L_269)
.L_269:
        /*0034*/ 	.word	0x00000180
        /*0038*/ 	.word	0x00000001
        /*003c*/ 	.word	0x00000001


	//----- nvinfo : EIATTR_CBANK_PARAM_SIZE
	.align		4
.L_270:
        /*0040*/ 	.byte	0x03, 0x19
        /*0042*/ 	.short	0x0a00


	//----- nvinfo : EIATTR_PARAM_CBANK
	.align		4
        /*0044*/ 	.byte	0x04, 0x0a
        /*0046*/ 	.short	(.L_272 - .L_271)
	.align		4
.L_271:
        /*0048*/ 	.word	index@(.nv.constant0._ZN7cutlass13device_kernelIN5flash11enable_sm90INS1_16FlashAttnFwdSm90INS1_25CollectiveMainloopFwdSm90ILi2EN4cute5tupleIJNS5_1CILi1EEES8_S8_EEENS6_IJNS7_ILi128EEENS7_ILi96EEENS7_ILi64EEEEEELi256ENS_10bfloat16_tEfNS_4arch4Sm90ELb1ELb0ELb1ELb0ELb1ELb0ELb0ELb1ELb0ELb1ELb1ELb0EEENS1_21CollectiveEpilogueFwdINS6_IJSA_NS7_ILi256EEESB_EEES9_SE_SG_Li256ELb0ELb1ELb1ELb0EEENS1_19SingleTileSchedulerILb0ELb1ELb1ELi128EEEEEEEEEvNT_6ParamsE)
        /*004c*/ 	.short	0x0380
        /*004e*/ 	.short	0x0a00


	//----- nvinfo : EIATTR_SW_WAR
	.align		4
.L_272:
        /*0050*/ 	.byte	0x04, 0x36
        /*0052*/ 	.short	(.L_274 - .L_273)
.L_273:
        /*0054*/ 	.word	0x00000008
.L_274:


//--------------------- .nv.info._ZN7cutlass13device_kernelIN5flash11enable_sm90INS1_16FlashAttnFwdSm90INS1_25CollectiveMainloopFwdSm90ILi2EN4cute5tupleIJNS5_1CILi1EEES8_S8_EEENS6_IJNS7_ILi128EEENS7_ILi96EEENS7_ILi64EEEEEELi256ENS_10bfloat16_tEfNS_4arch4Sm90ELb1ELb0ELb1ELb0ELb1ELb0ELb1ELb1ELb0ELb1ELb1ELb0EEENS1_21CollectiveEpilogueFwdINS6_IJSA_NS7_ILi256EEESB_EEES9_SE_SG_Li256ELb0ELb1ELb1ELb0EEENS1_19SingleTileSchedulerILb0ELb1ELb1ELi128EEEEEEEEEvNT_6ParamsE --------------------------
	.section	.nv.info._ZN7cutlass13device_kernelIN5flash11enable_sm90INS1_16FlashAttnFwdSm90INS1_25CollectiveMainloopFwdSm90ILi2EN4cute5tupleIJNS5_1CILi1EEES8_S8_EEENS6_IJNS7_ILi128EEENS7_ILi96EEENS7_ILi64EEEEEELi256ENS_10bfloat16_tEfNS_4arch4Sm90ELb1ELb0ELb1ELb0ELb1ELb0ELb1ELb1ELb0ELb1ELb1ELb0EEENS1_21CollectiveEpilogueFwdINS6_IJSA_NS7_ILi256EEESB_EEES9_SE_SG_Li256ELb0ELb1ELb1ELb0EEENS1_19SingleTileSchedulerILb0ELb1ELb1ELi128EEEEEEEEEvNT_6ParamsE,"",@"SHT_CUDA_INFO"
	.sectionflags	@""
	.align	4


	//----- nvinfo : EIATTR_CUDA_API_VERSION
	.align		4
        /*0000*/ 	.byte	0x04, 0x37
        /*0002*/ 	.short	(.L_276 - .L_275)
.L_275:
        /*0004*/ 	.word	0x00000082


	//----- nvinfo : EIATTR_KPARAM_INFO
	.align		4
.L_276:
        /*0008*/ 	.byte	0x04, 0x17
        /*000a*/ 	.short	(.L_278 - .L_277)
.L_277:
        /*000c*/ 	.word	0x00000000
        /*0010*/ 	.short	0x0000
        /*0012*/ 	.short	0x0000
        /*0014*/ 	.byte	0x00, 0xf0, 0x01, 0x2c


	//----- nvinfo : EIATTR_SPARSE_MMA_MASK
	.align		4
.L_278:
        /*0018*/ 	.byte	0x03, 0x50
        /*001a*/ 	.short	0x0000


	//----- nvinfo : EIATTR_MAXREG_COUNT
	.align		4
        /*001c*/ 	.byte	0x03, 0x1b
        /*001e*/ 	.short	0x00a8


	//----- nvinfo : EIATTR_MERCURY_ISA_VERSION
	.align		4
        /*0020*/ 	.byte	0x03, 0x5f
        /*0022*/ 	.short	0x0101


	//----- nvinfo : EIATTR_VRC_CTA_INIT_COUNT
	.align		4
        /*0024*/ 	.byte	0x02, 0x4a
	.zero		1
	.zero		1


	//----- nvinfo : EIATTR_EXIT_INSTR_OFFSETS
	.align		4
        /*0028*/ 	.byte	0x04, 0x1c
        /*002a*/ 	.short	(.L_280 - .L_279)


	//   ....[0]....
.L_279:
        /*002c*/ 	.word	0x00000010


	//----- nvinfo : EIATTR_MAX_THREADS
	.align		4
.L_280:
        /*0030*/ 	.byte	0x04, 0x05
        /*0032*/ 	.short	(.L_282 - .L_281)
.L_281:
        /*0034*/ 	.word	0x00000180
        /*0038*/ 	.word	0x00000001
        /*003c*/ 	.word	0x00000001


	//----- nvinfo : EIATTR_CBANK_PARAM_SIZE
	.align		4
.L_282:
        /*0040*/ 	.byte	0x03, 0x19
        /*0042*/ 	.short	0x0b00


	//----- nvinfo : EIATTR_PARAM_CBANK
	.align		4
        /*0044*/ 	.byte	0x04, 0x0a
        /*0046*/ 	.short	(.L_284 - .L_283)
	.align		4
.L_283:
        /*0048*/ 	.word	index@(.nv.constant0._ZN7cutlass13device_kernelIN5flash11enable_sm90INS1_16FlashAttnFwdSm90INS1_25CollectiveMainloopFwdSm90ILi2EN4cute5tupleIJNS5_1CILi1EEES8_S8_EEENS6_IJNS7_ILi128EEENS7_ILi96EEENS7_ILi64EEEEEELi256ENS_10bfloat16_tEfNS_4arch4Sm90ELb1ELb0ELb1ELb0ELb1ELb0ELb1ELb1ELb0ELb1ELb1ELb0EEENS1_21CollectiveEpilogueFwdINS6_IJSA_NS7_ILi256EEESB_EEES9_SE_SG_Li256ELb0ELb1ELb1ELb0EEENS1_19SingleTileSchedulerILb0ELb1ELb1ELi128EEEEEEEEEvNT_6ParamsE)
        /*004c*/ 	.short	0x0380
        /*004e*/ 	.short	0x0b00


	//----- nvinfo : EIATTR_SW_WAR
	.align		4
.L_284:
        /*0050*/ 	.byte	0x04, 0x36
        /*0052*/ 	.short	(.L_286 - .L_285)
.L_285:
        /*0054*/ 	.word	0x00000008
.L_286:


//--------------------- .nv.info._ZN7cutlass13device_kernelIN5flash11enable_sm90INS1_16FlashAttnFwdSm90INS1_25CollectiveMainloopFwdSm90ILi2EN4cute5tupleIJNS5_1CILi1EEES8_S8_EEENS6_IJNS7_ILi128EEENS7_ILi96EEENS7_ILi64EEEEEELi256ENS_10bfloat16_tEfNS_4arch4Sm90ELb1ELb0ELb1ELb1ELb1ELb0ELb0ELb1ELb0ELb1ELb1ELb0EEENS1_21CollectiveEpilogueFwdINS6_IJSA_NS7_ILi256EEESB_EEES9_SE_SG_Li256ELb1ELb1ELb1ELb0EEENS1_36VarlenDynamicPersistentTileSchedulerILi128ELi96ELi256ELi128ELb1ELb1ELb1ELb1ELb1ELb1EEEEEEEEEvNT_6ParamsE --------------------------
	.section	.nv.info._ZN7cutlass13device_kernelIN5flash11enable_sm90INS1_16FlashAttnFwdSm90INS1_25CollectiveMainloopFwdSm90ILi2EN4cute5tupleIJNS5_1CILi1EEES8_S8_EEENS6_IJNS7_ILi128EEENS7_ILi96EEENS7_ILi64EEEEEELi256ENS_10bfloat16_tEfNS_4arch4Sm90ELb1ELb0ELb1ELb1ELb1ELb0ELb0ELb1ELb0ELb1ELb1ELb0EEENS1_21CollectiveEpilogueFwdINS6_IJSA_NS7_ILi256EEESB_EEES9_SE_SG_Li256ELb1ELb1ELb1ELb0EEENS1_36VarlenDynamicPersistentTileSchedulerILi128ELi96ELi256ELi128ELb1ELb1ELb1ELb1ELb1ELb1EEEEEEEEEvNT_6ParamsE,"",@"SHT_CUDA_INFO"
	.sectionflags	@""
	.align	4


	//----- nvinfo : EIATTR_CUDA_API_VERSION
	.align		4
        /*0000*/ 	.byte	0x04, 0x37
        /*0002*/ 	.short	(.L_288 - .L_287)
.L_287:
        /*0004*/ 	.word	0x00000082


	//----- nvinfo : EIATTR_KPARAM_INFO
	.align		4
.L_288:
        /*0008*/ 	.byte	0x04, 0x17
        /*000a*/ 	.short	(.L_290 - .L_289)
.L_289:
        /*000c*/ 	.word	0x00000000
        /*0010*/ 	.short	0x0000
        /*0012*/ 	.short	0x0000
        /*0014*/ 	.byte	0x00, 0xf0, 0x01, 0x2a


	//----- nvinfo : EIATTR_SPARSE_MMA_MASK
	.align		4
.L_290:
        /*0018*/ 	.byte	0x03, 0x50
        /*001a*/ 	.short	0x0000


	//----- nvinfo : EIATTR_MAXREG_COUNT
	.align		4
        /*001c*/ 	.byte	0x03, 0x1b
        /*001e*/ 	.short	0x00a8


	//----- nvinfo : EIATTR_MERCURY_ISA_VERSION
	.align		4
        /*0020*/ 	.byte	0x03, 0x5f
        /*0022*/ 	.short	0x0101


	//----- nvinfo : EIATTR_VRC_CTA_INIT_COUNT
	.align		4
        /*0024*/ 	.byte	0x02, 0x4a
	.zero		1
	.zero		1


	//----- nvinfo : EIATTR_EXIT_INSTR_OFFSETS
	.align		4
        /*0028*/ 	.byte	0x04, 0x1c
        /*002a*/ 	.short	(.L_292 - .L_291)


	//   ....[0]....
.L_291:
        /*002c*/ 	.word	0x00000010


	//----- nvinfo : EIATTR_MAX_THREADS
	.align		4
.L_292:
        /*0030*/ 	.byte	0x04, 0x05
        /*0032*/ 	.short	(.L_294 - .L_293)
.L_293:
        /*0034*/ 	.word	0x00000180
        /*0038*/ 	.word	0x00000001
        /*003c*/ 	.word	0x00000001


	//----- nvinfo : EIATTR_CBANK_PARAM_SIZE
	.align		4
.L_294:
        /*0040*/ 	.byte	0x03, 0x19
        /*0042*/ 	.short	0x0a80


	//----- nvinfo : EIATTR_PARAM_CBANK
	.align		4
        /*0044*/ 	.byte	0x04, 0x0a
        /*0046*/ 	.short	(.L_296 - .L_295)
	.align		4
.L_295:
        /*0048*/ 	.word	index@(.nv.constant0._ZN7cutlass13device_kernelIN5flash11enable_sm90INS1_16FlashAttnFwdSm90INS1_25CollectiveMainloopFwdSm90ILi2EN4cute5tupleIJNS5_1CILi1EEES8_S8_EEENS6_IJNS7_ILi128EEENS7_ILi96EEENS7_ILi64EEEEEELi256ENS_10bfloat16_tEfNS_4arch4Sm90ELb1ELb0ELb1ELb1ELb1ELb0ELb0ELb1ELb0ELb1ELb1ELb0EEENS1_21CollectiveEpilogueFwdINS6_IJSA_NS7_ILi256EEESB_EEES9_SE_SG_Li256ELb1ELb1ELb1ELb0EEENS1_36VarlenDynamicPersistentTileSchedulerILi128ELi96ELi256ELi128ELb1ELb1ELb1ELb1ELb1ELb1EEEEEEEEEvNT_6ParamsE)
        /*004c*/ 	.short	0x0380
        /*004e*/ 	.short	0x0a80


	//----- nvinfo : EIATTR_SW_WAR
	.align		4
.L_296:
        /*0050*/ 	.byte	0x04, 0x36
        /*0052*/ 	.short	(.L_298 - .L_297)
.L_297:
        /*0054*/ 	.word	0x00000008
.L_298:


//--------------------- .nv.info._ZN7cutlass13device_kernelIN5flash11enable_sm90INS1_16FlashAttnFwdSm90INS1_25CollectiveMainloopFwdSm90ILi2EN4cute5tupleIJNS5_1CILi1EEES8_S8_EEENS6_IJNS7_ILi128EEENS7_ILi96EEENS7_ILi64EEEEEELi256ENS_10bfloat16_tEfNS_4arch4Sm90ELb1ELb0ELb1ELb1ELb1ELb1ELb0ELb1ELb0ELb1ELb1ELb0EEENS1_21CollectiveEpilogueFwdINS6_IJSA_NS7_ILi256EEESB_EEES9_SE_SG_Li256ELb1ELb1ELb1ELb0EEENS1_36VarlenDynamicPersistentTileSchedulerILi128ELi96ELi256ELi128ELb1ELb1ELb1ELb1ELb1ELb1EEEEEEEEEvNT_6ParamsE --------------------------
	.section	.nv.info._ZN7cutlass13device_kernelIN5flash11enable_sm90INS1_16FlashAttnFwdSm90INS1_25CollectiveMainloopFwdSm90ILi2EN4cute5tupleIJNS5_1CILi1EEES8_S8_EEENS6_IJNS7_ILi128EEENS7_ILi96EEENS7_ILi64EEEEEELi256ENS_10bfloat16_tEfNS_4arch4Sm90ELb1ELb0ELb1ELb1ELb1ELb1ELb0ELb1ELb0ELb1ELb1ELb0EEENS1_21CollectiveEpilogueFwdINS6_IJSA_NS7_ILi256EEESB_EEES9_SE_SG_Li256ELb1ELb1ELb1ELb0EEENS1_36VarlenDynamicPersistentTileSchedulerILi128ELi96ELi256ELi128ELb1ELb1ELb1ELb1ELb1ELb1EEEEEEEEEvNT_6ParamsE,"",@"SHT_CUDA_INFO"
	.sectionflags	@""
	.align	4


	//----- nvinfo : EIATTR_CUDA_API_VERSION
	.align		4
        /*0000*/ 	.byte	0x04, 0x37
        /*0002*/ 	.short	(.L_300 - .L_299)
.L_299:
        /*0004*/ 	.word	0x00000082


	//----- nvinfo : EIATTR_KPARAM_INFO
	.align		4
.L_300:
        /*0008*/ 	.byte	0x04, 0x17
        /*000a*/ 	.short	(.L_302 - .L_301)
.L_301:
        /*000c*/ 	.word	0x00000000
        /*0010*/ 	.short	0x0000
        /*0012*/ 	.short	0x0000
        /*0014*/ 	.byte	0x00, 0xf0, 0x01, 0x2a


	//----- nvinfo : EIATTR_SPARSE_MMA_MASK
	.align		4
.L_302:
        /*0018*/ 	.byte	0x03, 0x50
        /*001a*/ 	.short	0x0000


	//----- nvinfo : EIATTR_MAXREG_COUNT
	.align		4
        /*001c*/ 	.byte	0x03, 0x1b
        /*001e*/ 	.short	0x00a8


	//----- nvinfo : EIATTR_MERCURY_ISA_VERSION
	.align		4
        /*0020*/ 	.byte	0x03, 0x5f
        /*0022*/ 	.short	0x0101


	//----- nvinfo : EIATTR_VRC_CTA_INIT_COUNT
	.align		4
        /*0024*/ 	.byte	0x02, 0x4a
	.zero		1
	.zero		1


	//----- nvinfo : EIATTR_EXIT_INSTR_OFFSETS
	.align		4
        /*0028*/ 	.byte	0x04, 0x1c
        /*002a*/ 	.short	(.L_304 - .L_303)


	//   ....[0]....
.L_303:
        /*002c*/ 	.word	0x00000010


	//----- nvinfo : EIATTR_MAX_THREADS
	.align		4
.L_304:
        /*0030*/ 	.byte	0x04, 0x05
        /*0032*/ 	.short	(.L_306 - .L_305)
.L_305:
        /*0034*/ 	.word	0x00000180
        /*0038*/ 	.word	0x00000001
        /*003c*/ 	.word	0x00000001


	//----- nvinfo : EIATTR_CBANK_PARAM_SIZE
	.align		4
.L_306:
        /*0040*/ 	.byte	0x03, 0x19
        /*0042*/ 	.short	0x0a80


	//----- nvinfo : EIATTR_PARAM_CBANK
	.align		4
        /*0044*/ 	.byte	0x04, 0x0a
        /*0046*/ 	.short	(.L_308 - .L_307)
	.align		4
.L_307:
        /*0048*/ 	.word	index@(.nv.constant0._ZN7cutlass13device_kernelIN5flash11enable_sm90INS1_16FlashAttnFwdSm90INS1_25CollectiveMainloopFwdSm90ILi2EN4cute5tupleIJNS5_1CILi1EEES8_S8_EEENS6_IJNS7_ILi128EEENS7_ILi96EEENS7_ILi64EEEEEELi256ENS_10bfloat16_tEfNS_4arch4Sm90ELb1ELb0ELb1ELb1ELb1ELb1ELb0ELb1ELb0ELb1ELb1ELb0EEENS1_21CollectiveEpilogueFwdINS6_IJSA_NS7_ILi256EEESB_EEES9_SE_SG_Li256ELb1ELb1ELb1ELb0EEENS1_36VarlenDynamicPersistentTileSchedulerILi128ELi96ELi256ELi128ELb1ELb1ELb1ELb1ELb1ELb1EEEEEEEEEvNT_6ParamsE)
        /*004c*/ 	.short	0x0380
        /*004e*/ 	.short	0x0a80


	//----- nvinfo : EIATTR_SW_WAR
	.align		4
.L_308:
        /*0050*/ 	.byte	0x04, 0x36
        /*0052*/ 	.short	(.L_310 - .L_309)
.L_309:
        /*0054*/ 	.word	0x00000008
.L_310:


//--------------------- .nv.info._ZN7cutlass13device_kernelIN5flash11enable_sm90INS1_16FlashAttnFwdSm90INS1_25CollectiveMainloopFwdSm90ILi2EN4cute5tupleIJNS5_1CILi1EEES8_S8_EEENS6_IJNS7_ILi128EEENS7_ILi96EEENS7_ILi64EEEEEELi256ENS_10bfloat16_tEfNS_4arch4Sm90ELb1ELb0ELb1ELb1ELb1ELb0ELb1ELb1ELb0ELb1ELb1ELb0EEENS1_21CollectiveEpilogueFwdINS6_IJSA_NS7_ILi256EEESB_EEES9_SE_SG_Li256ELb1ELb1ELb1ELb0EEENS1_36VarlenDynamicPersistentTileSchedulerILi128ELi96ELi256ELi128ELb1ELb1ELb1ELb1ELb1ELb1EEEEEEEEEvNT_6ParamsE --------------------------
	.section	.nv.info._ZN7cutlass13device_kernelIN5flash11enable_sm90INS1_16FlashAttnFwdSm90INS1_25CollectiveMainloopFwdSm90ILi2EN4cute5tupleIJNS5_1CILi1EEES8_S8_EEENS6_IJNS7_ILi128EEENS7_ILi96EEENS7_ILi64EEEEEELi256ENS_10bfloat16_tEfNS_4arch4Sm90ELb1ELb0ELb1ELb1ELb1ELb0ELb1ELb1ELb0ELb1ELb1ELb0EEENS1_21CollectiveEpilogueFwdINS6_IJSA_NS7_ILi256EEESB_EEES9_SE_SG_Li256ELb1ELb1ELb1ELb0EEENS1_36VarlenDynamicPersistentTileSchedulerILi128ELi96ELi256ELi128ELb1ELb1ELb1ELb1ELb1ELb1EEEEEEEEEvNT_6ParamsE,"",@"SHT_CUDA_INFO"
	.sectionflags	@""
	.align	4


	//----- nvinfo : EIATTR_CUDA_API_VERSION
	.align		4
        /*0000*/ 	.byte	0x04, 0x37
        /*0002*/ 	.short	(.L_312 - .L_311)
.L_311:
        /*0004*/ 	.word	0x00000082


	//----- nvinfo : EIATTR_KPARAM_INFO
	.align		4
.L_312:
        /*0008*/ 	.byte	0x04, 0x17
        /*000a*/ 	.short	(.L_314 - .L_313)
.L_313:
        /*000c*/ 	.word	0x00000000
        /*0010*/ 	.short	0x0000
        /*0012*/ 	.short	0x0000
        /*0014*/ 	.byte	0x00, 0xf0, 0x01, 0x2e


	//----- nvinfo : EIATTR_SPARSE_MMA_MASK
	.align		4
.L_314:
        /*0018*/ 	.byte	0x03, 0x50
        /*001a*/ 	.short	0x0000


	//----- nvinfo : EIATTR_MAXREG_COUNT
	.align		4
        /*001c*/ 	.byte	0x03, 0x1b
        /*001e*/ 	.short	0x00a8


	//----- nvinfo : EIATTR_MERCURY_ISA_VERSION
	.align		4
        /*0020*/ 	.byte	0x03, 0x5f
        /*0022*/ 	.short	0x0101


	//----- nvinfo : EIATTR_VRC_CTA_INIT_COUNT
	.align		4
        /*0024*/ 	.byte	0x02, 0x4a
	.zero		1
	.zero		1


	//----- nvinfo : EIATTR_EXIT_INSTR_OFFSETS
	.align		4
        /*0028*/ 	.byte	0x04, 0x1c
        /*002a*/ 	.short	(.L_316 - .L_315)


	//   ....[0]....
.L_315:
        /*002c*/ 	.word	0x00000010


	//----- nvinfo : EIATTR_MAX_THREADS
	.align		4
.L_316:
        /*0030*/ 	.byte	0x04, 0x05
        /*0032*/ 	.short	(.L_318 - .L_317)
.L_317:
        /*0034*/ 	.word	0x00000180
        /*0038*/ 	.word	0x00000001
        /*003c*/ 	.word	0x00000001


	//----- nvinfo : EIATTR_CBANK_PARAM_SIZE
	.align		4
.L_318:
        /*0040*/ 	.byte	0x03, 0x19
        /*0042*/ 	.short	0x0b80


	//----- nvinfo : EIATTR_PARAM_CBANK
	.align		4
        /*0044*/ 	.byte	0x04, 0x0a
        /*0046*/ 	.short	(.L_320 - .L_319)
	.align		4
.L_319:
        /*0048*/ 	.word	index@(.nv.constant0._ZN7cutlass13device_kernelIN5flash11enable_sm90INS1_16FlashAttnFwdSm90INS1_25CollectiveMainloopFwdSm90ILi2EN4cute5tupleIJNS5_1CILi1EEES8_S8_EEENS6_IJNS7_ILi128EEENS7_ILi96EEENS7_ILi64EEEEEELi256ENS_10bfloat16_tEfNS_4arch4Sm90ELb1ELb0ELb1ELb1ELb1ELb0ELb1ELb1ELb0ELb1ELb1ELb0EEENS1_21CollectiveEpilogueFwdINS6_IJSA_NS7_ILi256EEESB_EEES9_SE_SG_Li256ELb1ELb1ELb1ELb0EEENS1_36VarlenDynamicPersistentTileSchedulerILi128ELi96ELi256ELi128ELb1ELb1ELb1ELb1ELb1ELb1EEEEEEEEEvNT_6ParamsE)
        /*004c*/ 	.short	0x0380
        /*004e*/ 	.short	0x0b80


	//----- nvinfo : EIATTR_SW_WAR
	.align		4
.L_320:
        /*0050*/ 	.byte	0x04, 0x36
        /*0052*/ 	.short	(.L_322 - .L_321)
.L_321:
        /*0054*/ 	.word	0x00000008
.L_322:


//--------------------- .nv.info._ZN7cutlass13device_kernelIN5flash11enable_sm90INS1_16FlashAttnFwdSm90INS1_25CollectiveMainloopFwdSm90ILi2EN4cute5tupleIJNS5_1CILi1EEES8_S8_EEENS6_IJNS7_ILi128EEENS7_ILi96EEENS7_ILi64EEEEEELi256ENS_10bfloat16_tEfNS_4arch4Sm90ELb1ELb0ELb1ELb1ELb1ELb1ELb1ELb1ELb0ELb1ELb1ELb0EEENS1_21CollectiveEpilogueFwdINS6_IJSA_NS7_ILi256EEESB_EEES9_SE_SG_Li256ELb1ELb1ELb1ELb0EEENS1_36VarlenDynamicPersistentTileSchedulerILi128ELi96ELi256ELi128ELb1ELb1ELb1ELb1ELb1ELb1EEEEEEEEEvNT_6ParamsE --------------------------
	.section	.nv.info._ZN7cutlass13device_kernelIN5flash11enable_sm90INS1_16FlashAttnFwdSm90INS1_25CollectiveMainloopFwdSm90ILi2EN4cute5tupleIJNS5_1CILi1EEES8_S8_EEENS6_IJNS7_ILi128EEENS7_ILi96EEENS7_ILi64EEEEEELi256ENS_10bfloat16_tEfNS_4arch4Sm90ELb1ELb0ELb1ELb1ELb1ELb1ELb1ELb1ELb0ELb1ELb1ELb0EEENS1_21CollectiveEpilogueFwdINS6_IJSA_NS7_ILi256EEESB_EEES9_SE_SG_Li256ELb1ELb1ELb1ELb0EEENS1_36VarlenDynamicPersistentTileSchedulerILi128ELi96ELi256ELi128ELb1ELb1ELb1ELb1ELb1ELb1EEEEEEEEEvNT_6ParamsE,"",@"SHT_CUDA_INFO"
	.sectionflags	@""
	.align	4


	//----- nvinfo : EIATTR_CUDA_API_VERSION
	.align		4
        /*0000*/ 	.byte	0x04, 0x37
        /*0002*/ 	.short	(.L_324 - .L_323)
.L_323:
        /*0004*/ 	.word	0x00000082


	//----- nvinfo : EIATTR_KPARAM_INFO
	.align		4
.L_324:
        /*0008*/ 	.byte	0x04, 0x17
        /*000a*/ 	.short	(.L_326 - .L_325)
.L_325:
        /*000c*/ 	.word	0x00000000
        /*0010*/ 	.short	0x0000
        /*0012*/ 	.short	0x0000
        /*0014*/ 	.byte	0x00, 0xf0, 0x01, 0x2e


	//----- nvinfo : EIATTR_SPARSE_MMA_MASK
	.align		4
.L_326:
        /*0018*/ 	.byte	0x03, 0x50
        /*001a*/ 	.short	0x0000


	//----- nvinfo : EIATTR_MAXREG_COUNT
	.align		4
        /*001c*/ 	.byte	0x03, 0x1b
        /*001e*/ 	.short	0x00a8


	//----- nvinfo : EIATTR_MERCURY_ISA_VERSION
	.align		4
        /*0020*/ 	.byte	0x03, 0x5f
        /*0022*/ 	.short	0x0101


	//----- nvinfo : EIATTR_VRC_CTA_INIT_COUNT
	.align		4
        /*0024*/ 	.byte	0x02, 0x4a
	.zero		1
	.zero		1


	//----- nvinfo : EIATTR_EXIT_INSTR_OFFSETS
	.align		4
        /*0028*/ 	.byte	0x04, 0x1c
        /*002a*/ 	.short	(.L_328 - .L_327)


	//   ....[0]....
.L_327:
        /*002c*/ 	.word	0x00000010


	//----- nvinfo : EIATTR_MAX_THREADS
	.align		4
.L_328:
        /*0030*/ 	.byte	0x04, 0x05
        /*0032*/ 	.short	(.L_330 - .L_329)
.L_329:
        /*0034*/ 	.word	0x00000180
        /*0038*/ 	.word	0x00000001
        /*003c*/ 	.word	0x00000001


	//----- nvinfo : EIATTR_CBANK_PARAM_SIZE
	.align		4
.L_330:
        /*0040*/ 	.byte	0x03, 0x19
        /*0042*/ 	.short	0x0b80


	//----- nvinfo : EIATTR_PARAM_CBANK
	.align		4
        /*0044*/ 	.byte	0x04, 0x0a
        /*0046*/ 	.short	(.L_332 - .L_331)
	.align		4
.L_331:
        /*0048*/ 	.word	index@(.nv.constant0._ZN7cutlass13device_kernelIN5flash11enable_sm90INS1_16FlashAttnFwdSm90INS1_25CollectiveMainloopFwdSm90ILi2EN4cute5tupleIJNS5_1CILi1EEES8_S8_EEENS6_IJNS7_ILi128EEENS7_ILi96EEENS7_ILi64EEEEEELi256ENS_10bfloat16_tEfNS_4arch4Sm90ELb1ELb0ELb1ELb1ELb1ELb1ELb1ELb1ELb0ELb1ELb1ELb0EEENS1_21CollectiveEpilogueFwdINS6_IJSA_NS7_ILi256EEESB_EEES9_SE_SG_Li256ELb1ELb1ELb1ELb0EEENS1_36VarlenDynamicPersistentTileSchedulerILi128ELi96ELi256ELi128ELb1ELb1ELb1ELb1ELb1ELb1EEEEEEEEEvNT_6ParamsE)
        /*004c*/ 	.short	0x0380
        /*004e*/ 	.short	0x0b80


	//----- nvinfo : EIATTR_SW_WAR
	.align		4
.L_332:
        /*0050*/ 	.byte	0x04, 0x36
        /*0052*/ 	.short	(.L_334 - .L_333)
.L_333:
        /*0054*/ 	.word	0x00000008
.L_334:


//--------------------- .nv.callgraph             --------------------------
	.section	.nv.callgraph,"",@"SHT_CUDA_CALLGRAPH"
	.align	4
	.sectionentsize	8
	.align		4
        /*0000*/ 	.word	0x00000000
	.align		4
        /*0004*/ 	.word	0xffffffff
	.align		4
        /*0008*/ 	.word	0x00000000
	.align		4
        /*000c*/ 	.word	0xfffffffe
	.align		4
        /*0010*/ 	.word	0x00000000
	.align		4
        /*0014*/ 	.word	0xfffffffd
	.align		4
        /*0018*/ 	.word	0x00000000
	.align		4
        /*001c*/ 	.word	0xfffffffc


//--------------------- .nv.constant4             --------------------------
	.section	.nv.constant4,"a",@progbits
	.align	8
	.align		8
.nv.constant4:
        /*0000*/ 	.dword	_ZN89_INTERNAL_d7b8bb7b_53_flash_fwd_hdim64_256_bf16_paged_split_softcap_sm90_cu_a6473388_32784cuda3std3__45__cpo5beginE
	.align		8
        /*0008*/ 	.dword	_ZN89_INTERNAL_d7b8bb7b_53_flash_fwd_hdim64_256_bf16_paged_split_softcap_sm90_cu_a6473388_32784cuda3std3__45__cpo3endE
	.align		8
        /*0010*/ 	.dword	_ZN89_INTERNAL_d7b8bb7b_53_flash_fwd_hdim64_256_bf16_paged_split_softcap_sm90_cu_a6473388_32784cuda3std3__45__cpo6cbeginE
	.align		8
        /*0018*/ 	.dword	_ZN89_INTERNAL_d7b8bb7b_53_flash_fwd_hdim64_256_bf16_paged_split_softcap_sm90_cu_a6473388_32784cuda3std3__45__cpo4cendE
	.align		8
        /*0020*/ 	.dword	_ZN89_INTERNAL_d7b8bb7b_53_flash_fwd_hdim64_256_bf16_paged_split_softcap_sm90_cu_a6473388_32784cuda3std3__491_GLOBAL__N__d7b8bb7b_53_flash_fwd_hdim64_256_bf16_paged_split_softcap_sm90_cu_a6473388_32786ignoreE
	.align		8
        /*0028*/ 	.dword	_ZN89_INTERNAL_d7b8bb7b_53_flash_fwd_hdim64_256_bf16_paged_split_softcap_sm90_cu_a6473388_32784cuda3std3__419piecewise_constructE
	.align		8
        /*0030*/ 	.dword	_ZN89_INTERNAL_d7b8bb7b_53_flash_fwd_hdim64_256_bf16_paged_split_softcap_sm90_cu_a6473388_32784cuda3std3__48in_placeE
	.align		8
        /*0038*/ 	.dword	_ZN89_INTERNAL_d7b8bb7b_53_flash_fwd_hdim64_256_bf16_paged_split_softcap_sm90_cu_a6473388_32784cuda3std6ranges3__45__cpo4swapE
	.align		8
        /*0040*/ 	.dword	_ZN89_INTERNAL_d7b8bb7b_53_flash_fwd_hdim64_256_bf16_paged_split_softcap_sm90_cu_a6473388_32784cuda3std6ranges3__45__cpo9iter_moveE
	.align		8
        /*0048*/ 	.dword	_ZN89_INTERNAL_d7b8bb7b_53_flash_fwd_hdim64_256_bf16_paged_split_softcap_sm90_cu_a6473388_32784cute7productE
	.align		8
        /*0050*/ 	.dword	_ZN89_INTERNAL_d7b8bb7b_53_flash_fwd_hdim64_256_bf16_paged_split_softcap_sm90_cu_a6473388_32784cute1_E


//--------------------- .text._ZN7cutlass13device_kernelIN5flash11enable_sm90INS1_16FlashAttnFwdSm90INS1_25CollectiveMainloopFwdSm90ILi2EN4cute5tupleIJNS5_1CILi1EEES8_S8_EEENS6_IJNS7_ILi128EEENS7_ILi96EEENS7_ILi64EEEEEELi256ENS_10bfloat16_tEfNS_4arch4Sm90ELb0ELb0ELb1ELb0ELb1ELb0ELb0ELb1ELb0ELb1ELb1ELb0EEENS1_21CollectiveEpilogueFwdINS6_IJSA_NS7_ILi256EEESB_EEES9_SE_SG_Li256ELb0ELb1ELb1ELb0EEENS1_19SingleTileSchedulerILb0ELb1ELb1ELi128EEEEEEEEEvNT_6ParamsE --------------------------
	.section	.text._ZN7cutlass13device_kernelIN5flash11enable_sm90INS1_16FlashAttnFwdSm90INS1_25CollectiveMainloopFwdSm90ILi2EN4cute5tupleIJNS5_1CILi1EEES8_S8_EEENS6_IJNS7_ILi128EEENS7_ILi96EEENS7_ILi64EEEEEELi256ENS_10bfloat16_tEfNS_4arch4Sm90ELb0ELb0ELb1ELb0ELb1ELb0ELb0ELb1ELb0ELb1ELb1ELb0EEENS1_21CollectiveEpilogueFwdINS6_IJSA_NS7_ILi256EEESB_EEES9_SE_SG_Li256ELb0ELb1ELb1ELb0EEENS1_19SingleTileSchedulerILb0ELb1ELb1ELi128EEEEEEEEEvNT_6ParamsE,"ax",@progbits
	.align	128
.text._ZN7cutlass13device_kernelIN5flash11enable_sm90INS1_16FlashAttnFwdSm90INS1_25CollectiveMainloopFwdSm90ILi2EN4cute5tupleIJNS5_1CILi1EEES8_S8_EEENS6_IJNS7_ILi128EEENS7_ILi96EEENS7_ILi64EEEEEELi256ENS_10bfloat16_tEfNS_4arch4Sm90ELb0ELb0ELb1ELb0ELb1ELb0ELb0ELb1ELb0ELb1ELb1ELb0EEENS1_21CollectiveEpilogueFwdINS6_IJSA_NS7_ILi256EEESB_EEES9_SE_SG_Li256ELb0ELb1ELb1ELb0EEENS1_19SingleTileSchedulerILb0ELb1ELb1ELi128EEEEEEEEEvNT_6ParamsE:
        .type           _ZN7cutlass13device_kernelIN5flash11enable_sm90INS1_16FlashAttnFwdSm90INS1_25CollectiveMainloopFwdSm90ILi2EN4cute5tupleIJNS5_1CILi1EEES8_S8_EEENS6_IJNS7_ILi128EEENS7_ILi96EEENS7_ILi64EEEEEELi256ENS_10bfloat16_tEfNS_4arch4Sm90ELb0ELb0ELb1ELb0ELb1ELb0ELb0ELb1ELb0ELb1ELb1ELb0EEENS1_21CollectiveEpilogueFwdINS6_IJSA_NS7_ILi256EEESB_EEES9_SE_SG_Li256ELb0ELb1ELb1ELb0EEENS1_19SingleTileSchedulerILb0ELb1ELb1ELi128EEEEEEEEEvNT_6ParamsE,@function
        .size           _ZN7cutlass13device_kernelIN5flash11enable_sm90INS1_16FlashAttnFwdSm90INS1_25CollectiveMainloopFwdSm90ILi2EN4cute5tupleIJNS5_1CILi1EEES8_S8_EEENS6_IJNS7_ILi128EEENS7_ILi96EEENS7_ILi64EEEEEELi256ENS_10bfloat16_tEfNS_4arch4Sm90ELb0ELb0ELb1ELb0ELb1ELb0ELb0ELb1ELb0ELb1ELb1ELb0EEENS1_21CollectiveEpilogueFwdINS6_IJSA_NS7_ILi256EEESB_EEES9_SE_SG_Li256ELb0ELb1ELb1ELb0EEENS1_19SingleTileSchedulerILb0ELb1ELb1ELi128EEEEEEEEEvNT_6ParamsE,(.L_x_18 - _ZN7cutlass13device_kernelIN5flash11enable_sm90INS1_16FlashAttnFwdSm90INS1_25CollectiveMainloopFwdSm90ILi2EN4cute5tupleIJNS5_1CILi1EEES8_S8_EEENS6_IJNS7_ILi128EEENS7_ILi96EEENS7_ILi64EEEEEELi256ENS_10bfloat16_tEfNS_4arch4Sm90ELb0ELb0ELb1ELb0ELb1ELb0ELb0ELb1ELb0ELb1ELb1ELb0EEENS1_21CollectiveEpilogueFwdINS6_IJSA_NS7_ILi256EEESB_EEES9_SE_SG_Li256ELb0ELb1ELb1ELb0EEENS1_19SingleTileSchedulerILb0ELb1ELb1ELi128EEEEEEEEEvNT_6ParamsE)
        .other          _ZN7cutlass13device_kernelIN5flash11enable_sm90INS1_16FlashAttnFwdSm90INS1_25CollectiveMainloopFwdSm90ILi2EN4cute5tupleIJNS5_1CILi1EEES8_S8_EEENS6_IJNS7_ILi128EEENS7_ILi96EEENS7_ILi64EEEEEELi256ENS_10bfloat16_tEfNS_4arch4Sm90ELb0ELb0ELb1ELb0ELb1ELb0ELb0ELb1ELb0ELb1ELb1ELb0EEENS1_21CollectiveEpilogueFwdINS6_IJSA_NS7_ILi256EEESB_EEES9_SE_SG_Li256ELb0ELb1ELb1ELb0EEENS1_19SingleTileSchedulerILb0ELb1ELb1ELi128EEEEEEEEEvNT_6ParamsE,@"STO_CUDA_ENTRY STV_DEFAULT"
_ZN7cutlass13device_kernelIN5flash11enable_sm90INS1_16FlashAttnFwdSm90INS1_25CollectiveMainloopFwdSm90ILi2EN4cute5tupleIJNS5_1CILi1EEES8_S8_EEENS6_IJNS7_ILi128EEENS7_ILi96EEENS7_ILi64EEEEEELi256ENS_10bfloat16_tEfNS_4arch4Sm90ELb0ELb0ELb1ELb0ELb1ELb0ELb0ELb1ELb0ELb1ELb1ELb0EEENS1_21CollectiveEpilogueFwdINS6_IJSA_NS7_ILi256EEESB_EEES9_SE_SG_Li256ELb0ELb1ELb1ELb0EEENS1_19SingleTileSchedulerILb0ELb1ELb1ELi128EEEEEEEEEvNT_6ParamsE:
[----:B------:R-:W-:Y:S01]  /*0000*/  LDC R1, c[0x0][0x37c] ;  /* 0x0000df00ff017b82 */ /* 0x000fe20000000800 */
[----:B------:R-:W-:Y:S05]  /*0010*/  EXIT ;  /* 0x000000000000794d */ /* 0x000fea0003800000 */
.L_x_0:
[----:B------:R-:W-:-:S00]  /*0020*/  BRA `(.L_x_0) ;  /* 0xfffffffc00fc7947 */ /* 0x000fc0000383ffff */
[----:B------:R-:W-:-:S00]  /*0030*/  NOP ;  /* 0x0000000000007918 */ /* 0x000fc00000000000 */
        /* <DEDUP_REMOVED lines=12> */
.L_x_18:


//--------------------- .text._ZN7cutlass13device_kernelIN5flash11enable_sm90INS1_16FlashAttnFwdSm90INS1_25CollectiveMainloopFwdSm90ILi2EN4cute5tupleIJNS5_1CILi1EEES8_S8_EEENS6_IJNS7_ILi128EEENS7_ILi96EEENS7_ILi64EEEEEELi256ENS_10bfloat16_tEfNS_4arch4Sm90ELb0ELb0ELb1ELb0ELb1ELb0ELb1ELb1ELb0ELb1ELb1ELb0EEENS1_21CollectiveEpilogueFwdINS6_IJSA_NS7_ILi256EEESB_EEES9_SE_SG_Li256ELb0ELb1ELb1ELb0EEENS1_19SingleTileSchedulerILb0ELb1ELb1ELi128EEEEEEEEEvNT_6ParamsE --------------------------
	.section	.text._ZN7cutlass13device_kernelIN5flash11enable_sm90INS1_16FlashAttnFwdSm90INS1_25CollectiveMainloopFwdSm90ILi2EN4cute5tupleIJNS5_1CILi1EEES8_S8_EEENS6_IJNS7_ILi128EEENS7_ILi96EEENS7_ILi64EEEEEELi256ENS_10bfloat16_tEfNS_4arch4Sm90ELb0ELb0ELb1ELb0ELb1ELb0ELb1ELb1ELb0ELb1ELb1ELb0EEENS1_21CollectiveEpilogueFwdINS6_IJSA_NS7_ILi256EEESB_EEES9_SE_SG_Li256ELb0ELb1ELb1ELb0EEENS1_19SingleTileSchedulerILb0ELb1ELb1ELi128EEEEEEEEEvNT_6ParamsE,"ax",@progbits
	.align	128
.text._ZN7cutlass13device_kernelIN5flash11enable_sm90INS1_16FlashAttnFwdSm90INS1_25CollectiveMainloopFwdSm90ILi2EN4cute5tupleIJNS5_1CILi1EEES8_S8_EEENS6_IJNS7_ILi128EEENS7_ILi96EEENS7_ILi64EEEEEELi256ENS_10bfloat16_tEfNS_4arch4Sm90ELb0ELb0ELb1ELb0ELb1ELb0ELb1ELb1ELb0ELb1ELb1ELb0EEENS1_21CollectiveEpilogueFwdINS6_IJSA_NS7_ILi256EEESB_EEES9_SE_SG_Li256ELb0ELb1ELb1ELb0EEENS1_19SingleTileSchedulerILb0ELb1ELb1ELi128EEEEEEEEEvNT_6ParamsE:
        .type           _ZN7cutlass13device_kernelIN5flash11enable_sm90INS1_16FlashAttnFwdSm90INS1_25CollectiveMainloopFwdSm90ILi2EN4cute5tupleIJNS5_1CILi1EEES8_S8_EEENS6_IJNS7_ILi128EEENS7_ILi96EEENS7_ILi64EEEEEELi256ENS_10bfloat16_tEfNS_4arch4Sm90ELb0ELb0ELb1ELb0ELb1ELb0ELb1ELb1ELb0ELb1ELb1ELb0EEENS1_21CollectiveEpilogueFwdINS6_IJSA_NS7_ILi256EEESB_EEES9_SE_SG_Li256ELb0ELb1ELb1ELb0EEENS1_19SingleTileSchedulerILb0ELb1ELb1ELi128EEEEEEEEEvNT_6ParamsE,@function
        .size           _ZN7cutlass13device_kernelIN5flash11enable_sm90INS1_16FlashAttnFwdSm90INS1_25CollectiveMainloopFwdSm90ILi2EN4cute5tupleIJNS5_1CILi1EEES8_S8_EEENS6_IJNS7_ILi128EEENS7_ILi96EEENS7_ILi64EEEEEELi256ENS_10bfloat16_tEfNS_4arch4Sm90ELb0ELb0ELb1ELb0ELb1ELb0ELb1ELb1ELb0ELb1ELb1ELb0EEENS1_21CollectiveEpilogueFwdINS6_IJSA_NS7_ILi256EEESB_EEES9_SE_SG_Li256ELb0ELb1ELb1ELb0EEENS1_19SingleTileSchedulerILb0ELb1ELb1ELi128EEEEEEEEEvNT_6ParamsE,(.L_x_19 - _ZN7cutlass13device_kernelIN5flash11enable_sm90INS1_16FlashAttnFwdSm90INS1_25CollectiveMainloopFwdSm90ILi2EN4cute5tupleIJNS5_1CILi1EEES8_S8_EEENS6_IJNS7_ILi128EEENS7_ILi96EEENS7_ILi64EEEEEELi256ENS_10bfloat16_tEfNS_4arch4Sm90ELb0ELb0ELb1ELb0ELb1ELb0ELb1ELb1ELb0ELb1ELb1ELb0EEENS1_21CollectiveEpilogueFwdINS6_IJSA_NS7_ILi256EEESB_EEES9_SE_SG_Li256ELb0ELb1ELb1ELb0EEENS1_19SingleTileSchedulerILb0ELb1ELb1ELi128EEEEEEEEEvNT_6ParamsE)
        .other          _ZN7cutlass13device_kernelIN5flash11enable_sm90INS1_16FlashAttnFwdSm90INS1_25CollectiveMainloopFwdSm90ILi2EN4cute5tupleIJNS5_1CILi1EEES8_S8_EEENS6_IJNS7_ILi128EEENS7_ILi96EEENS7_ILi64EEEEEELi256ENS_10bfloat16_tEfNS_4arch4Sm90ELb0ELb0ELb1ELb0ELb1ELb0ELb1ELb1ELb0ELb1ELb1ELb0EEENS1_21CollectiveEpilogueFwdINS6_IJSA_NS7_ILi256EEESB_EEES9_SE_SG_Li256ELb0ELb1ELb1ELb0EEENS1_19SingleTileSchedulerILb0ELb1ELb1ELi128EEEEEEEEEvNT_6ParamsE,@"STO_CUDA_ENTRY STV_DEFAULT"
_ZN7cutlass13device_kernelIN5flash11enable_sm90INS1_16FlashAttnFwdSm90INS1_25CollectiveMainloopFwdSm90ILi2EN4cute5tupleIJNS5_1CILi1EEES8_S8_EEENS6_IJNS7_ILi128EEENS7_ILi96EEENS7_ILi64EEEEEELi256ENS_10bfloat16_tEfNS_4arch4Sm90ELb0ELb0ELb1ELb0ELb1ELb0ELb1ELb1ELb0ELb1ELb1ELb0EEENS1_21CollectiveEpilogueFwdINS6_IJSA_NS7_ILi256EEESB_EEES9_SE_SG_Li256ELb0ELb1ELb1ELb0EEENS1_19SingleTileSchedulerILb0ELb1ELb1ELi128EEEEEEEEEvNT_6ParamsE:
[----:B------:R-:W-:Y:S01]  /*0000*/  LDC R1, c[0x0][0x37c] ;  /* 0x0000df00ff017b82 */ /* 0x000fe20000000800 */
[----:B------:R-:W-:Y:S05]  /*0010*/  EXIT ;  /* 0x000000000000794d */ /* 0x000fea0003800000 */
.L_x_1:
        /* <DEDUP_REMOVED lines=14> */
.L_x_19:


//--------------------- .text._ZN7cutlass13device_kernelIN5flash11enable_sm90INS1_16FlashAttnFwdSm90INS1_25CollectiveMainloopFwdSm90ILi2EN4cute5tupleIJNS5_1CILi1EEES8_S8_EEENS6_IJNS7_ILi128EEENS7_ILi96EEENS7_ILi64EEEEEELi256ENS_10bfloat16_tEfNS_4arch4Sm90ELb0ELb0ELb1ELb1ELb1ELb0ELb0ELb1ELb0ELb1ELb1ELb0EEENS1_21CollectiveEpilogueFwdINS6_IJSA_NS7_ILi256EEESB_EEES9_SE_SG_Li256ELb1ELb1ELb1ELb0EEENS1_36VarlenDynamicPersistentTileSchedulerILi128ELi96ELi256ELi128ELb1ELb1ELb1ELb0ELb1ELb1EEEEEEEEEvNT_6ParamsE --------------------------
	.section	.text._ZN7cutlass13device_kernelIN5flash11enable_sm90INS1_16FlashAttnFwdSm90INS1_25CollectiveMainloopFwdSm90ILi2EN4cute5tupleIJNS5_1CILi1EEES8_S8_EEENS6_IJNS7_ILi128EEENS7_ILi96EEENS7_ILi64EEEEEELi256ENS_10bfloat16_tEfNS_4arch4Sm90ELb0ELb0ELb1ELb1ELb1ELb0ELb0ELb1ELb0ELb1ELb1ELb0EEENS1_21CollectiveEpilogueFwdINS6_IJSA_NS7_ILi256EEESB_EEES9_SE_SG_Li256ELb1ELb1ELb1ELb0EEENS1_36VarlenDynamicPersistentTileSchedulerILi128ELi96ELi256ELi128ELb1ELb1ELb1ELb0ELb1ELb1EEEEEEEEEvNT_6ParamsE,"ax",@progbits
	.align	128
.text._ZN7cutlass13device_kernelIN5flash11enable_sm90INS1_16FlashAttnFwdSm90INS1_25CollectiveMainloopFwdSm90ILi2EN4cute5tupleIJNS5_1CILi1EEES8_S8_EEENS6_IJNS7_ILi128EEENS7_ILi96EEENS7_ILi64EEEEEELi256ENS_10bfloat16_tEfNS_4arch4Sm90ELb0ELb0ELb1ELb1ELb1ELb0ELb0ELb1ELb0ELb1ELb1ELb0EEENS1_21CollectiveEpilogueFwdINS6_IJSA_NS7_ILi256EEESB_EEES9_SE_SG_Li256ELb1ELb1ELb1ELb0EEENS1_36VarlenDynamicPersistentTileSchedulerILi128ELi96ELi256ELi128ELb1ELb1ELb1ELb0ELb1ELb1EEEEEEEEEvNT_6ParamsE:
        .type           _ZN7cutlass13device_kernelIN5flash11enable_sm90INS1_16FlashAttnFwdSm90INS1_25CollectiveMainloopFwdSm90ILi2EN4cute5tupleIJNS5_1CILi1EEES8_S8_EEENS6_IJNS7_ILi128EEENS7_ILi96EEENS7_ILi64EEEEEELi256ENS_10bfloat16_tEfNS_4arch4Sm90ELb0ELb0ELb1ELb1ELb1ELb0ELb0ELb1ELb0ELb1ELb1ELb0EEENS1_21CollectiveEpilogueFwdINS6_IJSA_NS7_ILi256EEESB_EEES9_SE_SG_Li256ELb1ELb1ELb1ELb0EEENS1_36VarlenDynamicPersistentTileSchedulerILi128ELi96ELi256ELi128ELb1ELb1ELb1ELb0ELb1ELb1EEEEEEEEEvNT_6ParamsE,@function
        .size           _ZN7cutlass13device_kernelIN5flash11enable_sm90INS1_16FlashAttnFwdSm90INS1_25CollectiveMainloopFwdSm90ILi2EN4cute5tupleIJNS5_1CILi1EEES8_S8_EEENS6_IJNS7_ILi128EEENS7_ILi96EEENS7_ILi64EEEEEELi256ENS_10bfloat16_tEfNS_4arch4Sm90ELb0ELb0ELb1ELb1ELb1ELb0ELb0ELb1ELb0ELb1ELb1ELb0EEENS1_21CollectiveEpilogueFwdINS6_IJSA_NS7_ILi256EEESB_EEES9_SE_SG_Li256ELb1ELb1ELb1ELb0EEENS1_36VarlenDynamicPersistentTileSchedulerILi128ELi96ELi256ELi128ELb1ELb1ELb1ELb0ELb1ELb1EEEEEEEEEvNT_6ParamsE,(.L_x_20 - _ZN7cutlass13device_kernelIN5flash11enable_sm90INS1_16FlashAttnFwdSm90INS1_25CollectiveMainloopFwdSm90ILi2EN4cute5tupleIJNS5_1CILi1EEES8_S8_EEENS6_IJNS7_ILi128EEENS7_ILi96EEENS7_ILi64EEEEEELi256ENS_10bfloat16_tEfNS_4arch4Sm90ELb0ELb0ELb1ELb1ELb1ELb0ELb0ELb1ELb0ELb1ELb1ELb0EEENS1_21CollectiveEpilogueFwdINS6_IJSA_NS7_ILi256EEESB_EEES9_SE_SG_Li256ELb1ELb1ELb1ELb0EEENS1_36VarlenDynamicPersistentTileSchedulerILi128ELi96ELi256ELi128ELb1ELb1ELb1ELb0ELb1ELb1EEEEEEEEEvNT_6ParamsE)
        .other          _ZN7cutlass13device_kernelIN5flash11enable_sm90INS1_16FlashAttnFwdSm90INS1_25CollectiveMainloopFwdSm90ILi2EN4cute5tupleIJNS5_1CILi1EEES8_S8_EEENS6_IJNS7_ILi128EEENS7_ILi96EEENS7_ILi64EEEEEELi256ENS_10bfloat16_tEfNS_4arch4Sm90ELb0ELb0ELb1ELb1ELb1ELb0ELb0ELb1ELb0ELb1ELb1ELb0EEENS1_21CollectiveEpilogueFwdINS6_IJSA_NS7_ILi256EEESB_EEES9_SE_SG_Li256ELb1ELb1ELb1ELb0EEENS1_36VarlenDynamicPersistentTileSchedulerILi128ELi96ELi256ELi128ELb1ELb1ELb1ELb0ELb1ELb1EEEEEEEEEvNT_6ParamsE,@"STO_CUDA_ENTRY STV_DEFAULT"
_ZN7cutlass13device_kernelIN5flash11enable_sm90INS1_16FlashAttnFwdSm90INS1_25CollectiveMainloopFwdSm90ILi2EN4cute5tupleIJNS5_1CILi1EEES8_S8_EEENS6_IJNS7_ILi128EEENS7_ILi96EEENS7_ILi64EEEEEELi256ENS_10bfloat16_tEfNS_4arch4Sm90ELb0ELb0ELb1ELb1ELb1ELb0ELb0ELb1ELb0ELb1ELb1ELb0EEENS1_21CollectiveEpilogueFwdINS6_IJSA_NS7_ILi256EEESB_EEES9_SE_SG_Li256ELb1ELb1ELb1ELb0EEENS1_36VarlenDynamicPersistentTileSchedulerILi128ELi96ELi256ELi128ELb1ELb1ELb1ELb0ELb1ELb1EEEEEEEEEvNT_6ParamsE:
[----:B------:R-:W-:Y:S01]  /*0000*/  LDC R1, c[0x0][0x37c] ;  /* 0x0000df00ff017b82 */ /* 0x000fe20000000800 */
[----:B------:R-:W-:Y:S05]  /*0010*/  EXIT ;  /* 0x000000000000794d */ /* 0x000fea0003800000 */
.L_x_2:
        /* <DEDUP_REMOVED lines=14> */
.L_x_20:


//--------------------- .text._ZN7cutlass13device_kernelIN5flash11enable_sm90INS1_16FlashAttnFwdSm90INS1_25CollectiveMainloopFwdSm90ILi2EN4cute5tupleIJNS5_1CILi1EEES8_S8_EEENS6_IJNS7_ILi128EEENS7_ILi96EEENS7_ILi64EEEEEELi256ENS_10bfloat16_tEfNS_4arch4Sm90ELb0ELb0ELb1ELb1ELb1ELb1ELb0ELb1ELb0ELb1ELb1ELb0EEENS1_21CollectiveEpilogueFwdINS6_IJSA_NS7_ILi256EEESB_EEES9_SE_SG_Li256ELb1ELb1ELb1ELb0EEENS1_36VarlenDynamicPersistentTileSchedulerILi128ELi96ELi256ELi128ELb1ELb1ELb1ELb0ELb1ELb1EEEEEEEEEvNT_6ParamsE --------------------------
	.section	.text._ZN7cutlass13device_kernelIN5flash11enable_sm90INS1_16FlashAttnFwdSm90INS1_25CollectiveMainloopFwdSm90ILi2EN4cute5tupleIJNS5_1CILi1EEES8_S8_EEENS6_IJNS7_ILi128EEENS7_ILi96EEENS7_ILi64EEEEEELi256ENS_10bfloat16_tEfNS_4arch4Sm90ELb0ELb0ELb1ELb1ELb1ELb1ELb0ELb1ELb0ELb1ELb1ELb0EEENS1_21CollectiveEpilogueFwdINS6_IJSA_NS7_ILi256EEESB_EEES9_SE_SG_Li256ELb1ELb1ELb1ELb0EEENS1_36VarlenDynamicPersistentTileSchedulerILi128ELi96ELi256ELi128ELb1ELb1ELb1ELb0ELb1ELb1EEEEEEEEEvNT_6ParamsE,"ax",@progbits
	.align	128
.text._ZN7cutlass13device_kernelIN5flash11enable_sm90INS1_16FlashAttnFwdSm90INS1_25CollectiveMainloopFwdSm90ILi2EN4cute5tupleIJNS5_1CILi1EEES8_S8_EEENS6_IJNS7_ILi128EEENS7_ILi96EEENS7_ILi64EEEEEELi256ENS_10bfloat16_tEfNS_4arch4Sm90ELb0ELb0ELb1ELb1ELb1ELb1ELb0ELb1ELb0ELb1ELb1ELb0EEENS1_21CollectiveEpilogueFwdINS6_IJSA_NS7_ILi256EEESB_EEES9_SE_SG_Li256ELb1ELb1ELb1ELb0EEENS1_36VarlenDynamicPersistentTileSchedulerILi128ELi96ELi256ELi128ELb1ELb1ELb1ELb0ELb1ELb1EEEEEEEEEvNT_6ParamsE:
        .type           _ZN7cutlass13device_kernelIN5flash11enable_sm90INS1_16FlashAttnFwdSm90INS1_25CollectiveMainloopFwdSm90ILi2EN4cute5tupleIJNS5_1CILi1EEES8_S8_EEENS6_IJNS7_ILi128EEENS7_ILi96EEENS7_ILi64EEEEEELi256ENS_10bfloat16_tEfNS_4arch4Sm90ELb0ELb0ELb1ELb1ELb1ELb1ELb0ELb1ELb0ELb1ELb1ELb0EEENS1_21CollectiveEpilogueFwdINS6_IJSA_NS7_ILi256EEESB_EEES9_SE_SG_Li256ELb1ELb1ELb1ELb0EEENS1_36VarlenDynamicPersistentTileSchedulerILi128ELi96ELi256ELi128ELb1ELb1ELb1ELb0ELb1ELb1EEEEEEEEEvNT_6ParamsE,@function
        .size           _ZN7cutlass13device_kernelIN5flash11enable_sm90INS1_16FlashAttnFwdSm90INS1_25CollectiveMainloopFwdSm90ILi2EN4cute5tupleIJNS5_1CILi1EEES8_S8_EEENS6_IJNS7_ILi128EEENS7_ILi96EEENS7_ILi64EEEEEELi256ENS_10bfloat16_tEfNS_4arch4Sm90ELb0ELb0ELb1ELb1ELb1ELb1ELb0ELb1ELb0ELb1ELb1ELb0EEENS1_21CollectiveEpilogueFwdINS6_IJSA_NS7_ILi256EEESB_EEES9_SE_SG_Li256ELb1ELb1ELb1ELb0EEENS1_36VarlenDynamicPersistentTileSchedulerILi128ELi96ELi256ELi128ELb1ELb1ELb1ELb0ELb1ELb1EEEEEEEEEvNT_6ParamsE,(.L_x_21 - _ZN7cutlass13device_kernelIN5flash11enable_sm90INS1_16FlashAttnFwdSm90INS1_25CollectiveMainloopFwdSm90ILi2EN4cute5tupleIJNS5_1CILi1EEES8_S8_EEENS6_IJNS7_ILi128EEENS7_ILi96EEENS7_ILi64EEEEEELi256ENS_10bfloat16_tEfNS_4arch4Sm90ELb0ELb0ELb1ELb1ELb1ELb1ELb0ELb1ELb0ELb1ELb1ELb0EEENS1_21CollectiveEpilogueFwdINS6_IJSA_NS7_ILi256EEESB_EEES9_SE_SG_Li256ELb1ELb1ELb1ELb0EEENS1_36VarlenDynamicPersistentTileSchedulerILi128ELi96ELi256ELi128ELb1ELb1ELb1ELb0ELb1ELb1EEEEEEEEEvNT_6ParamsE)
        .other          _ZN7cutlass13device_kernelIN5flash11enable_sm90INS1_16FlashAttnFwdSm90INS1_25CollectiveMainloopFwdSm90ILi2EN4cute5tupleIJNS5_1CILi1EEES8_S8_EEENS6_IJNS7_ILi128EEENS7_ILi96EEENS7_ILi64EEEEEELi256ENS_10bfloat16_tEfNS_4arch4Sm90ELb0ELb0ELb1ELb1ELb1ELb1ELb0ELb1ELb0ELb1ELb1ELb0EEENS1_21CollectiveEpilogueFwdINS6_IJSA_NS7_ILi256EEESB_EEES9_SE_SG_Li256ELb1ELb1ELb1ELb0EEENS1_36VarlenDynamicPersistentTileSchedulerILi128ELi96ELi256ELi128ELb1ELb1ELb1ELb0ELb1ELb1EEEEEEEEEvNT_6ParamsE,@"STO_CUDA_ENTRY STV_DEFAULT"
_ZN7cutlass13device_kernelIN5flash11enable_sm90INS1_16FlashAttnFwdSm90INS1_25CollectiveMainloopFwdSm90ILi2EN4cute5tupleIJNS5_1CILi1EEES8_S8_EEENS6_IJNS7_ILi128EEENS7_ILi96EEENS7_ILi64EEEEEELi256ENS_10bfloat16_tEfNS_4arch4Sm90ELb0ELb0ELb1ELb1ELb1ELb1ELb0ELb1ELb0ELb1ELb1ELb0EEENS1_21CollectiveEpilogueFwdINS6_IJSA_NS7_ILi256EEESB_EEES9_SE_SG_Li256ELb1ELb1ELb1ELb0EEENS1_36VarlenDynamicPersistentTileSchedulerILi128ELi96ELi256ELi128ELb1ELb1ELb1ELb0ELb1ELb1EEEEEEEEEvNT_6ParamsE:
[----:B------:R-:W-:Y:S01]  /*0000*/  LDC R1, c[0x0][0x37c] ;  /* 0x0000df00ff017b82 */ /* 0x000fe20000000800 */
[----:B------:R-:W-:Y:S05]  /*0010*/  EXIT ;  /* 0x000000000000794d */ /* 0x000fea0003800000 */
.L_x_3:
        /* <DEDUP_REMOVED lines=14> */
.L_x_21:


//--------------------- .text._ZN7cutlass13device_kernelIN5flash11enable_sm90INS1_16FlashAttnFwdSm90INS1_25CollectiveMainloopFwdSm90ILi2EN4cute5tupleIJNS5_1CILi1EEES8_S8_EEENS6_IJNS7_ILi128EEENS7_ILi96EEENS7_ILi64EEEEEELi256ENS_10bfloat16_tEfNS_4arch4Sm90ELb0ELb0ELb1ELb1ELb1ELb0ELb1ELb1ELb0ELb1ELb1ELb0EEENS1_21CollectiveEpilogueFwdINS6_IJSA_NS7_ILi256EEESB_EEES9_SE_SG_Li256ELb1ELb1ELb1ELb0EEENS1_36VarlenDynamicPersistentTileSchedulerILi128ELi96ELi256ELi128ELb1ELb1ELb1ELb0ELb1ELb1EEEEEEEEEvNT_6ParamsE --------------------------
	.section	.text._ZN7cutlass13device_kernelIN5flash11enable_sm90INS1_16FlashAttnFwdSm90INS1_25CollectiveMainloopFwdSm90ILi2EN4cute5tupleIJNS5_1CILi1EEES8_S8_EEENS6_IJNS7_ILi128EEENS7_ILi96EEENS7_ILi64EEEEEELi256ENS_10bfloat16_tEfNS_4arch4Sm90ELb0ELb0ELb1ELb1ELb1ELb0ELb1ELb1ELb0ELb1ELb1ELb0EEENS1_21CollectiveEpilogueFwdINS6_IJSA_NS7_ILi256EEESB_EEES9_SE_SG_Li256ELb1ELb1ELb1ELb0EEENS1_36VarlenDynamicPersistentTileSchedulerILi128ELi96ELi256ELi128ELb1ELb1ELb1ELb0ELb1ELb1EEEEEEEEEvNT_6ParamsE,"ax",@progbits
	.align	128
.text._ZN7cutlass13device_kernelIN5flash11enable_sm90INS1_16FlashAttnFwdSm90INS1_25CollectiveMainloopFwdSm90ILi2EN4cute5tupleIJNS5_1CILi1EEES8_S8_EEENS6_IJNS7_ILi128EEENS7_ILi96EEENS7_ILi64EEEEEELi256ENS_10bfloat16_tEfNS_4arch4Sm90ELb0ELb0ELb1ELb1ELb1ELb0ELb1ELb1ELb0ELb1ELb1ELb0EEENS1_21CollectiveEpilogueFwdINS6_IJSA_NS7_ILi256EEESB_EEES9_SE_SG_Li256ELb1ELb1ELb1ELb0EEENS1_36VarlenDynamicPersistentTileSchedulerILi128ELi96ELi256ELi128ELb1ELb1ELb1ELb0ELb1ELb1EEEEEEEEEvNT_6ParamsE:
        .type           _ZN7cutlass13device_kernelIN5flash11enable_sm90INS1_16FlashAttnFwdSm90INS1_25CollectiveMainloopFwdSm90ILi2EN4cute5tupleIJNS5_1CILi1EEES8_S8_EEENS6_IJNS7_ILi128EEENS7_ILi96EEENS7_ILi64EEEEEELi256ENS_10bfloat16_tEfNS_4arch4Sm90ELb0ELb0ELb1ELb1ELb1ELb0ELb1ELb1ELb0ELb1ELb1ELb0EEENS1_21CollectiveEpilogueFwdINS6_IJSA_NS7_ILi256EEESB_EEES9_SE_SG_Li256ELb1ELb1ELb1ELb0EEENS1_36VarlenDynamicPersistentTileSchedulerILi128ELi96ELi256ELi128ELb1ELb1ELb1ELb0ELb1ELb1EEEEEEEEEvNT_6ParamsE,@function
        .size           _ZN7cutlass13device_kernelIN5flash11enable_sm90INS1_16FlashAttnFwdSm90INS1_25CollectiveMainloopFwdSm90ILi2EN4cute5tupleIJNS5_1CILi1EEES8_S8_EEENS6_IJNS7_ILi128EEENS7_ILi96EEENS7_ILi64EEEEEELi256ENS_10bfloat16_tEfNS_4arch4Sm90ELb0ELb0ELb1ELb1ELb1ELb0ELb1ELb1ELb0ELb1ELb1ELb0EEENS1_21CollectiveEpilogueFwdINS6_IJSA_NS7_ILi256EEESB_EEES9_SE_SG_Li256ELb1ELb1ELb1ELb0EEENS1_36VarlenDynamicPersistentTileSchedulerILi128ELi96ELi256ELi128ELb1ELb1ELb1ELb0ELb1ELb1EEEEEEEEEvNT_6ParamsE,(.L_x_22 - _ZN7cutlass13device_kernelIN5flash11enable_sm90INS1_16FlashAttnFwdSm90INS1_25CollectiveMainloopFwdSm90ILi2EN4cute5tupleIJNS5_1CILi1EEES8_S8_EEENS6_IJNS7_ILi128EEENS7_ILi96EEENS7_ILi64EEEEEELi256ENS_10bfloat16_tEfNS_4arch4Sm90ELb0ELb0ELb1ELb1ELb1ELb0ELb1ELb1ELb0ELb1ELb1ELb0EEENS1_21CollectiveEpilogueFwdINS6_IJSA_NS7_ILi256EEESB_EEES9_SE_SG_Li256ELb1ELb1ELb1ELb0EEENS1_36VarlenDynamicPersistentTileSchedulerILi128ELi96ELi256ELi128ELb1ELb1ELb1ELb0ELb1ELb1EEEEEEEEEvNT_6ParamsE)
        .other          _ZN7cutlass13device_kernelIN5flash11enable_sm90INS1_16FlashAttnFwdSm90INS1_25CollectiveMainloopFwdSm90ILi2EN4cute5tupleIJNS5_1CILi1EEES8_S8_EEENS6_IJNS7_ILi128EEENS7_ILi96EEENS7_ILi64EEEEEELi256ENS_10bfloat16_tEfNS_4arch4Sm90ELb0ELb0ELb1ELb1ELb1ELb0ELb1ELb1ELb0ELb1ELb1ELb0EEENS1_21CollectiveEpilogueFwdINS6_IJSA_NS7_ILi256EEESB_EEES9_SE_SG_Li256ELb1ELb1ELb1ELb0EEENS1_36VarlenDynamicPersistentTileSchedulerILi128ELi96ELi256ELi128ELb1ELb1ELb1ELb0ELb1ELb1EEEEEEEEEvNT_6ParamsE,@"STO_CUDA_ENTRY STV_DEFAULT"
_ZN7cutlass13device_kernelIN5flash11enable_sm90INS1_16FlashAttnFwdSm90INS1_25CollectiveMainloopFwdSm90ILi2EN4cute5tupleIJNS5_1CILi1EEES8_S8_EEENS6_IJNS7_ILi128EEENS7_ILi96EEENS7_ILi64EEEEEELi256ENS_10bfloat16_tEfNS_4arch4Sm90ELb0ELb0ELb1ELb1ELb1ELb0ELb1ELb1ELb0ELb1ELb1ELb0EEENS1_21CollectiveEpilogueFwdINS6_IJSA_NS7_ILi256EEESB_EEES9_SE_SG_Li256ELb1ELb1ELb1ELb0EEENS1_36VarlenDynamicPersistentTileSchedulerILi128ELi96ELi256ELi128ELb1ELb1ELb1ELb0ELb1ELb1EEEEEEEEEvNT_6ParamsE:
[----:B------:R-:W-:Y:S01]  /*0000*/  LDC R1, c[0x0][0x37c] ;  /* 0x0000df00ff017b82 */ /* 0x000fe20000000800 */
[----:B------:R-:W-:Y:S05]  /*0010*/  EXIT ;  /* 0x000000000000794d */ /* 0x000fea0003800000 */
.L_x_4:
        /* <DEDUP_REMOVED lines=14> */
.L_x_22:


//--------------------- .text._ZN7cutlass13device_kernelIN5flash11enable_sm90INS1_16FlashAttnFwdSm90INS1_25CollectiveMainloopFwdSm90ILi2EN4cute5tupleIJNS5_1CILi1EEES8_S8_EEENS6_IJNS7_ILi128EEENS7_ILi96EEENS7_ILi64EEEEEELi256ENS_10bfloat16_tEfNS_4arch4Sm90ELb0ELb0ELb1ELb1ELb1ELb1ELb1ELb1ELb0ELb1ELb1ELb0EEENS1_21CollectiveEpilogueFwdINS6_IJSA_NS7_ILi256EEESB_EEES9_SE_SG_Li256ELb1ELb1ELb1ELb0EEENS1_36VarlenDynamicPersistentTileSchedulerILi128ELi96ELi256ELi128ELb1ELb1ELb1ELb0ELb1ELb1EEEEEEEEEvNT_6ParamsE --------------------------
	.section	.text._ZN7cutlass13device_kernelIN5flash11enable_sm90INS1_16FlashAttnFwdSm90INS1_25CollectiveMainloopFwdSm90ILi2EN4cute5tupleIJNS5_1CILi1EEES8_S8_EEENS6_IJNS7_ILi128EEENS7_ILi96EEENS7_ILi64EEEEEELi256ENS_10bfloat16_tEfNS_4arch4Sm90ELb0ELb0ELb1ELb1ELb1ELb1ELb1ELb1ELb0ELb1ELb1ELb0EEENS1_21CollectiveEpilogueFwdINS6_IJSA_NS7_ILi256EEESB_EEES9_SE_SG_Li256ELb1ELb1ELb1ELb0EEENS1_36VarlenDynamicPersistentTileSchedulerILi128ELi96ELi256ELi128ELb1ELb1ELb1ELb0ELb1ELb1EEEEEEEEEvNT_6ParamsE,"ax",@progbits
	.align	128
.text._ZN7cutlass13device_kernelIN5flash11enable_sm90INS1_16FlashAttnFwdSm90INS1_25CollectiveMainloopFwdSm90ILi2EN4cute5tupleIJNS5_1CILi1EEES8_S8_EEENS6_IJNS7_ILi128EEENS7_ILi96EEENS7_ILi64EEEEEELi256ENS_10bfloat16_tEfNS_4arch4Sm90ELb0ELb0ELb1ELb1ELb1ELb1ELb1ELb1ELb0ELb1ELb1ELb0EEENS1_21CollectiveEpilogueFwdINS6_IJSA_NS7_ILi256EEESB_EEES9_SE_SG_Li256ELb1ELb1ELb1ELb0EEENS1_36VarlenDynamicPersistentTileSchedulerILi128ELi96ELi256ELi128ELb1ELb1ELb1ELb0ELb1ELb1EEEEEEEEEvNT_6ParamsE:
        .type           _ZN7cutlass13device_kernelIN5flash11enable_sm90INS1_16FlashAttnFwdSm90INS1_25CollectiveMainloopFwdSm90ILi2EN4cute5tupleIJNS5_1CILi1EEES8_S8_EEENS6_IJNS7_ILi128EEENS7_ILi96EEENS7_ILi64EEEEEELi256ENS_10bfloat16_tEfNS_4arch4Sm90ELb0ELb0ELb1ELb1ELb1ELb1ELb1ELb1ELb0ELb1ELb1ELb0EEENS1_21CollectiveEpilogueFwdINS6_IJSA_NS7_ILi256EEESB_EEES9_SE_SG_Li256ELb1ELb1ELb1ELb0EEENS1_36VarlenDynamicPersistentTileSchedulerILi128ELi96ELi256ELi128ELb1ELb1ELb1ELb0ELb1ELb1EEEEEEEEEvNT_6ParamsE,@function
        .size           _ZN7cutlass13device_kernelIN5flash11enable_sm90INS1_16FlashAttnFwdSm90INS1_25CollectiveMainloopFwdSm90ILi2EN4cute5tupleIJNS5_1CILi1EEES8_S8_EEENS6_IJNS7_ILi128EEENS7_ILi96EEENS7_ILi64EEEEEELi256ENS_10bfloat16_tEfNS_4arch4Sm90ELb0ELb0ELb1ELb1ELb1ELb1ELb1ELb1ELb0ELb1ELb1ELb0EEENS1_21CollectiveEpilogueFwdINS6_IJSA_NS7_ILi256EEESB_EEES9_SE_SG_Li256ELb1ELb1ELb1ELb0EEENS1_36VarlenDynamicPersistentTileSchedulerILi128ELi96ELi256ELi128ELb1ELb1ELb1ELb0ELb1ELb1EEEEEEEEEvNT_6ParamsE,(.L_x_23 - _ZN7cutlass13device_kernelIN5flash11enable_sm90INS1_16FlashAttnFwdSm90INS1_25CollectiveMainloopFwdSm90ILi2EN4cute5tupleIJNS5_1CILi1EEES8_S8_EEENS6_IJNS7_ILi128EEENS7_ILi96EEENS7_ILi64EEEEEELi256ENS_10bfloat16_tEfNS_4arch4Sm90ELb0ELb0ELb1ELb1ELb1ELb1ELb1ELb1ELb0ELb1ELb1ELb0EEENS1_21CollectiveEpilogueFwdINS6_IJSA_NS7_ILi256EEESB_EEES9_SE_SG_Li256ELb1ELb1ELb1ELb0EEENS1_36VarlenDynamicPersistentTileSchedulerILi128ELi96ELi256ELi128ELb1ELb1ELb1ELb0ELb1ELb1EEEEEEEEEvNT_6ParamsE)
        .other          _ZN7cutlass13device_kernelIN5flash11enable_sm90INS1_16FlashAttnFwdSm90INS1_25CollectiveMainloopFwdSm90ILi2EN4cute5tupleIJNS5_1CILi1EEES8_S8_EEENS6_IJNS7_ILi128EEENS7_ILi96EEENS7_ILi64EEEEEELi256ENS_10bfloat16_tEfNS_4arch4Sm90ELb0ELb0ELb1ELb1ELb1ELb1ELb1ELb1ELb0ELb1ELb1ELb0EEENS1_21CollectiveEpilogueFwdINS6_IJSA_NS7_ILi256EEESB_EEES9_SE_SG_Li256ELb1ELb1ELb1ELb0EEENS1_36VarlenDynamicPersistentTileSchedulerILi128ELi96ELi256ELi128ELb1ELb1ELb1ELb0ELb1ELb1EEEEEEEEEvNT_6ParamsE,@"STO_CUDA_ENTRY STV_DEFAULT"
_ZN7cutlass13device_kernelIN5flash11enable_sm90INS1_16FlashAttnFwdSm90INS1_25CollectiveMainloopFwdSm90ILi2EN4cute5tupleIJNS5_1CILi1EEES8_S8_EEENS6_IJNS7_ILi128EEENS7_ILi96EEENS7_ILi64EEEEEELi256ENS_10bfloat16_tEfNS_4arch4Sm90ELb0ELb0ELb1ELb1ELb1ELb1ELb1ELb1ELb0ELb1ELb1ELb0EEENS1_21CollectiveEpilogueFwdINS6_IJSA_NS7_ILi256EEESB_EEES9_SE_SG_Li256ELb1ELb1ELb1ELb0EEENS1_36VarlenDynamicPersistentTileSchedulerILi128ELi96ELi256ELi128ELb1ELb1ELb1ELb0ELb1ELb1EEEEEEEEEvNT_6ParamsE:
[----:B------:R-:W-:Y:S01]  /*0000*/  LDC R1, c[0x0][0x37c] ;  /* 0x0000df00ff017b82 */ /* 0x000fe20000000800 */
[----:B------:R-:W-:Y:S05]  /*0010*/  EXIT ;  /* 0x000000000000794d */ /* 0x000fea0003800000 */
.L_x_5:
        /* <DEDUP_REMOVED lines=14> */
.L_x_23:


//--------------------- .text._ZN7cutlass13device_kernelIN5flash11enable_sm90INS1_16FlashAttnFwdSm90INS1_25CollectiveMainloopFwdSm90ILi2EN4cute5tupleIJNS5_1CILi1EEES8_S8_EEENS6_IJNS7_ILi128EEENS7_ILi96EEENS7_ILi64EEEEEELi256ENS_10bfloat16_tEfNS_4arch4Sm90ELb0ELb1ELb1ELb0ELb1ELb0ELb0ELb1ELb0ELb1ELb1ELb0EEENS1_21CollectiveEpilogueFwdINS6_IJSA_NS7_ILi256EEESB_EEES9_SE_SG_Li256ELb0ELb1ELb1ELb0EEENS1_19SingleTileSchedulerILb0ELb1ELb1ELi128EEEEEEEEEvNT_6ParamsE --------------------------
	.section	.text._ZN7cutlass13device_kernelIN5flash11enable_sm90INS1_16FlashAttnFwdSm90INS1_25CollectiveMainloopFwdSm90ILi2EN4cute5tupleIJNS5_1CILi1EEES8_S8_EEENS6_IJNS7_ILi128EEENS7_ILi96EEENS7_ILi64EEEEEELi256ENS_10bfloat16_tEfNS_4arch4Sm90ELb0ELb1ELb1ELb0ELb1ELb0ELb0ELb1ELb0ELb1ELb1ELb0EEENS1_21CollectiveEpilogueFwdINS6_IJSA_NS7_ILi256EEESB_EEES9_SE_SG_Li256ELb0ELb1ELb1ELb0EEENS1_19SingleTileSchedulerILb0ELb1ELb1ELi128EEEEEEEEEvNT_6ParamsE,"ax",@progbits
	.align	128
.text._ZN7cutlass13device_kernelIN5flash11enable_sm90INS1_16FlashAttnFwdSm90INS1_25CollectiveMainloopFwdSm90ILi2EN4cute5tupleIJNS5_1CILi1EEES8_S8_EEENS6_IJNS7_ILi128EEENS7_ILi96EEENS7_ILi64EEEEEELi256ENS_10bfloat16_tEfNS_4arch4Sm90ELb0ELb1ELb1ELb0ELb1ELb0ELb0ELb1ELb0ELb1ELb1ELb0EEENS1_21CollectiveEpilogueFwdINS6_IJSA_NS7_ILi256EEESB_EEES9_SE_SG_Li256ELb0ELb1ELb1ELb0EEENS1_19SingleTileSchedulerILb0ELb1ELb1ELi128EEEEEEEEEvNT_6ParamsE:
        .type           _ZN7cutlass13device_kernelIN5flash11enable_sm90INS1_16FlashAttnFwdSm90INS1_25CollectiveMainloopFwdSm90ILi2EN4cute5tupleIJNS5_1CILi1EEES8_S8_EEENS6_IJNS7_ILi128EEENS7_ILi96EEENS7_ILi64EEEEEELi256ENS_10bfloat16_tEfNS_4arch4Sm90ELb0ELb1ELb1ELb0ELb1ELb0ELb0ELb1ELb0ELb1ELb1ELb0EEENS1_21CollectiveEpilogueFwdINS6_IJSA_NS7_ILi256EEESB_EEES9_SE_SG_Li256ELb0ELb1ELb1ELb0EEENS1_19SingleTileSchedulerILb0ELb1ELb1ELi128EEEEEEEEEvNT_6ParamsE,@function
        .size           _ZN7cutlass13device_kernelIN5flash11enable_sm90INS1_16FlashAttnFwdSm90INS1_25CollectiveMainloopFwdSm90ILi2EN4cute5tupleIJNS5_1CILi1EEES8_S8_EEENS6_IJNS7_ILi128EEENS7_ILi96EEENS7_ILi64EEEEEELi256ENS_10bfloat16_tEfNS_4arch4Sm90ELb0ELb1ELb1ELb0ELb1ELb0ELb0ELb1ELb0ELb1ELb1ELb0EEENS1_21CollectiveEpilogueFwdINS6_IJSA_NS7_ILi256EEESB_EEES9_SE_SG_Li256ELb0ELb1ELb1ELb0EEENS1_19SingleTileSchedulerILb0ELb1ELb1ELi128EEEEEEEEEvNT_6ParamsE,(.L_x_24 - _ZN7cutlass13device_kernelIN5flash11enable_sm90INS1_16FlashAttnFwdSm90INS1_25CollectiveMainloopFwdSm90ILi2EN4cute5tupleIJNS5_1CILi1EEES8_S8_EEENS6_IJNS7_ILi128EEENS7_ILi96EEENS7_ILi64EEEEEELi256ENS_10bfloat16_tEfNS_4arch4Sm90ELb0ELb1ELb1ELb0ELb1ELb0ELb0ELb1ELb0ELb1ELb1ELb0EEENS1_21CollectiveEpilogueFwdINS6_IJSA_NS7_ILi256EEESB_EEES9_SE_SG_Li256ELb0ELb1ELb1ELb0EEENS1_19SingleTileSchedulerILb0ELb1ELb1ELi128EEEEEEEEEvNT_6ParamsE)
        .other          _ZN7cutlass13device_kernelIN5flash11enable_sm90INS1_16FlashAttnFwdSm90INS1_25CollectiveMainloopFwdSm90ILi2EN4cute5tupleIJNS5_1CILi1EEES8_S8_EEENS6_IJNS7_ILi128EEENS7_ILi96EEENS7_ILi64EEEEEELi256ENS_10bfloat16_tEfNS_4arch4Sm90ELb0ELb1ELb1ELb0ELb1ELb0ELb0ELb1ELb0ELb1ELb1ELb0EEENS1_21CollectiveEpilogueFwdINS6_IJSA_NS7_ILi256EEESB_EEES9_SE_SG_Li256ELb0ELb1ELb1ELb0EEENS1_19SingleTileSchedulerILb0ELb1ELb1ELi128EEEEEEEEEvNT_6ParamsE,@"STO_CUDA_ENTRY STV_DEFAULT"
_ZN7cutlass13device_kernelIN5flash11enable_sm90INS1_16FlashAttnFwdSm90INS1_25CollectiveMainloopFwdSm90ILi2EN4cute5tupleIJNS5_1CILi1EEES8_S8_EEENS6_IJNS7_ILi128EEENS7_ILi96EEENS7_ILi64EEEEEELi256ENS_10bfloat16_tEfNS_4arch4Sm90ELb0ELb1ELb1ELb0ELb1ELb0ELb0ELb1ELb0ELb1ELb1ELb0EEENS1_21CollectiveEpilogueFwdINS6_IJSA_NS7_ILi256EEESB_EEES9_SE_SG_Li256ELb0ELb1ELb1ELb0EEENS1_19SingleTileSchedulerILb0ELb1ELb1ELi128EEEEEEEEEvNT_6ParamsE:
[----:B------:R-:W-:Y:S01]  /*0000*/  LDC R1, c[0x0][0x37c] ;  /* 0x0000df00ff017b82 */ /* 0x000fe20000000800 */
[----:B------:R-:W-:Y:S05]  /*0010*/  EXIT ;  /* 0x000000000000794d */ /* 0x000fea0003800000 */
.L_x_6:
        /* <DEDUP_REMOVED lines=14> */
.L_x_24:


//--------------------- .text._ZN7cutlass13device_kernelIN5flash11enable_sm90INS1_16FlashAttnFwdSm90INS1_25CollectiveMainloopFwdSm90ILi2EN4cute5tupleIJNS5_1CILi1EEES8_S8_EEENS6_IJNS7_ILi128EEENS7_ILi96EEENS7_ILi64EEEEEELi256ENS_10bfloat16_tEfNS_4arch4Sm90ELb0ELb1ELb1ELb0ELb1ELb0ELb1ELb1ELb0ELb1ELb1ELb0EEENS1_21CollectiveEpilogueFwdINS6_IJSA_NS7_ILi256EEESB_EEES9_SE_SG_Li256ELb0ELb1ELb1ELb0EEENS1_19SingleTileSchedulerILb0ELb1ELb1ELi128EEEEEEEEEvNT_6ParamsE --------------------------
	.section	.text._ZN7cutlass13device_kernelIN5flash11enable_sm90INS1_16FlashAttnFwdSm90INS1_25CollectiveMainloopFwdSm90ILi2EN4cute5tupleIJNS5_1CILi1EEES8_S8_EEENS6_IJNS7_ILi128EEENS7_ILi96EEENS7_ILi64EEEEEELi256ENS_10bfloat16_tEfNS_4arch4Sm90ELb0ELb1ELb1ELb0ELb1ELb0ELb1ELb1ELb0ELb1ELb1ELb0EEENS1_21CollectiveEpilogueFwdINS6_IJSA_NS7_ILi256EEESB_EEES9_SE_SG_Li256ELb0ELb1ELb1ELb0EEENS1_19SingleTileSchedulerILb0ELb1ELb1ELi128EEEEEEEEEvNT_6ParamsE,"ax",@progbits
	.align	128
.text._ZN7cutlass13device_kernelIN5flash11enable_sm90INS1_16FlashAttnFwdSm90INS1_25CollectiveMainloopFwdSm90ILi2EN4cute5tupleIJNS5_1CILi1EEES8_S8_EEENS6_IJNS7_ILi128EEENS7_ILi96EEENS7_ILi64EEEEEELi256ENS_10bfloat16_tEfNS_4arch4Sm90ELb0ELb1ELb1ELb0ELb1ELb0ELb1ELb1ELb0ELb1ELb1ELb0EEENS1_21CollectiveEpilogueFwdINS6_IJSA_NS7_ILi256EEESB_EEES9_SE_SG_Li256ELb0ELb1ELb1ELb0EEENS1_19SingleTileSchedulerILb0ELb1ELb1ELi128EEEEEEEEEvNT_6ParamsE:
        .type           _ZN7cutlass13device_kernelIN5flash11enable_sm90INS1_16FlashAttnFwdSm90INS1_25CollectiveMainloopFwdSm90ILi2EN4cute5tupleIJNS5_1CILi1EEES8_S8_EEENS6_IJNS7_ILi128EEENS7_ILi96EEENS7_ILi64EEEEEELi256ENS_10bfloat16_tEfNS_4arch4Sm90ELb0ELb1ELb1ELb0ELb1ELb0ELb1ELb1ELb0ELb1ELb1ELb0EEENS1_21CollectiveEpilogueFwdINS6_IJSA_NS7_ILi256EEESB_EEES9_SE_SG_Li256ELb0ELb1ELb1ELb0EEENS1_19SingleTileSchedulerILb0ELb1ELb1ELi128EEEEEEEEEvNT_6ParamsE,@function
        .size           _ZN7cutlass13device_kernelIN5flash11enable_sm90INS1_16FlashAttnFwdSm90INS1_25CollectiveMainloopFwdSm90ILi2EN4cute5tupleIJNS5_1CILi1EEES8_S8_EEENS6_IJNS7_ILi128EEENS7_ILi96EEENS7_ILi64EEEEEELi256ENS_10bfloat16_tEfNS_4arch4Sm90ELb0ELb1ELb1ELb0ELb1ELb0ELb1ELb1ELb0ELb1ELb1ELb0EEENS1_21CollectiveEpilogueFwdINS6_IJSA_NS7_ILi256EEESB_EEES9_SE_SG_Li256ELb0ELb1ELb1ELb0EEENS1_19SingleTileSchedulerILb0ELb1ELb1ELi128EEEEEEEEEvNT_6ParamsE,(.L_x_25 - _ZN7cutlass13device_kernelIN5flash11enable_sm90INS1_16FlashAttnFwdSm90INS1_25CollectiveMainloopFwdSm90ILi2EN4cute5tupleIJNS5_1CILi1EEES8_S8_EEENS6_IJNS7_ILi128EEENS7_ILi96EEENS7_ILi64EEEEEELi256ENS_10bfloat16_tEfNS_4arch4Sm90ELb0ELb1ELb1ELb0ELb1ELb0ELb1ELb1ELb0ELb1ELb1ELb0EEENS1_21CollectiveEpilogueFwdINS6_IJSA_NS7_ILi256EEESB_EEES9_SE_SG_Li256ELb0ELb1ELb1ELb0EEENS1_19SingleTileSchedulerILb0ELb1ELb1ELi128EEEEEEEEEvNT_6ParamsE)
        .other          _ZN7cutlass13device_kernelIN5flash11enable_sm90INS1_16FlashAttnFwdSm90INS1_25CollectiveMainloopFwdSm90ILi2EN4cute5tupleIJNS5_1CILi1EEES8_S8_EEENS6_IJNS7_ILi128EEENS7_ILi96EEENS7_ILi64EEEEEELi256ENS_10bfloat16_tEfNS_4arch4Sm90ELb0ELb1ELb1ELb0ELb1ELb0ELb1ELb1ELb0ELb1ELb1ELb0EEENS1_21CollectiveEpilogueFwdINS6_IJSA_NS7_ILi256EEESB_EEES9_SE_SG_Li256ELb0ELb1ELb1ELb0EEENS1_19SingleTileSchedulerILb0ELb1ELb1ELi128EEEEEEEEEvNT_6ParamsE,@"STO_CUDA_ENTRY STV_DEFAULT"
_ZN7cutlass13device_kernelIN5flash11enable_sm90INS1_16FlashAttnFwdSm90INS1_25CollectiveMainloopFwdSm90ILi2EN4cute5tupleIJNS5_1CILi1EEES8_S8_EEENS6_IJNS7_ILi128EEENS7_ILi96EEENS7_ILi64EEEEEELi256ENS_10bfloat16_tEfNS_4arch4Sm90ELb0ELb1ELb1ELb0ELb1ELb0ELb1ELb1ELb0ELb1ELb1ELb0EEENS1_21CollectiveEpilogueFwdINS6_IJSA_NS7_ILi256EEESB_EEES9_SE_SG_Li256ELb0ELb1ELb1ELb0EEENS1_19SingleTileSchedulerILb0ELb1ELb1ELi128EEEEEEEEEvNT_6ParamsE:
[----:B------:R-:W-:Y:S01]  /*0000*/  LDC R1, c[0x0][0x37c] ;  /* 0x0000df00ff017b82 */ /* 0x000fe20000000800 */
[----:B------:R-:W-:Y:S05]  /*0010*/  EXIT ;  /* 0x000000000000794d */ /* 0x000fea0003800000 */
.L_x_7:
        /* <DEDUP_REMOVED lines=14> */
.L_x_25:


//--------------------- .text._ZN7cutlass13device_kernelIN5flash11enable_sm90INS1_16FlashAttnFwdSm90INS1_25CollectiveMainloopFwdSm90ILi2EN4cute5tupleIJNS5_1CILi1EEES8_S8_EEENS6_IJNS7_ILi128EEENS7_ILi96EEENS7_ILi64EEEEEELi256ENS_10bfloat16_tEfNS_4arch4Sm90ELb0ELb1ELb1ELb1ELb1ELb0ELb0ELb1ELb0ELb1ELb1ELb0EEENS1_21CollectiveEpilogueFwdINS6_IJSA_NS7_ILi256EEESB_EEES9_SE_SG_Li256ELb1ELb1ELb1ELb0EEENS1_36VarlenDynamicPersistentTileSchedulerILi128ELi96ELi256ELi128ELb1ELb1ELb1ELb1ELb0ELb1EEEEEEEEEvNT_6ParamsE --------------------------
	.section	.text._ZN7cutlass13device_kernelIN5flash11enable_sm90INS1_16FlashAttnFwdSm90INS1_25CollectiveMainloopFwdSm90ILi2EN4cute5tupleIJNS5_1CILi1EEES8_S8_EEENS6_IJNS7_ILi128EEENS7_ILi96EEENS7_ILi64EEEEEELi256ENS_10bfloat16_tEfNS_4arch4Sm90ELb0ELb1ELb1ELb1ELb1ELb0ELb0ELb1ELb0ELb1ELb1ELb0EEENS1_21CollectiveEpilogueFwdINS6_IJSA_NS7_ILi256EEESB_EEES9_SE_SG_Li256ELb1ELb1ELb1ELb0EEENS1_36VarlenDynamicPersistentTileSchedulerILi128ELi96ELi256ELi128ELb1ELb1ELb1ELb1ELb0ELb1EEEEEEEEEvNT_6ParamsE,"ax",@progbits
	.align	128
.text._ZN7cutlass13device_kernelIN5flash11enable_sm90INS1_16FlashAttnFwdSm90INS1_25CollectiveMainloopFwdSm90ILi2EN4cute5tupleIJNS5_1CILi1EEES8_S8_EEENS6_IJNS7_ILi128EEENS7_ILi96EEENS7_ILi64EEEEEELi256ENS_10bfloat16_tEfNS_4arch4Sm90ELb0ELb1ELb1ELb1ELb1ELb0ELb0ELb1ELb0ELb1ELb1ELb0EEENS1_21CollectiveEpilogueFwdINS6_IJSA_NS7_ILi256EEESB_EEES9_SE_SG_Li256ELb1ELb1ELb1ELb0EEENS1_36VarlenDynamicPersistentTileSchedulerILi128ELi96ELi256ELi128ELb1ELb1ELb1ELb1ELb0ELb1EEEEEEEEEvNT_6ParamsE:
        .type           _ZN7cutlass13device_kernelIN5flash11enable_sm90INS1_16FlashAttnFwdSm90INS1_25CollectiveMainloopFwdSm90ILi2EN4cute5tupleIJNS5_1CILi1EEES8_S8_EEENS6_IJNS7_ILi128EEENS7_ILi96EEENS7_ILi64EEEEEELi256ENS_10bfloat16_tEfNS_4arch4Sm90ELb0ELb1ELb1ELb1ELb1ELb0ELb0ELb1ELb0ELb1ELb1ELb0EEENS1_21CollectiveEpilogueFwdINS6_IJSA_NS7_ILi256EEESB_EEES9_SE_SG_Li256ELb1ELb1ELb1ELb0EEENS1_36VarlenDynamicPersistentTileSchedulerILi128ELi96ELi256ELi128ELb1ELb1ELb1ELb1ELb0ELb1EEEEEEEEEvNT_6ParamsE,@function
        .size           _ZN7cutlass13device_kernelIN5flash11enable_sm90INS1_16FlashAttnFwdSm90INS1_25CollectiveMainloopFwdSm90ILi2EN4cute5tupleIJNS5_1CILi1EEES8_S8_EEENS6_IJNS7_ILi128EEENS7_ILi96EEENS7_ILi64EEEEEELi256ENS_10bfloat16_tEfNS_4arch4Sm90ELb0ELb1ELb1ELb1ELb1ELb0ELb0ELb1ELb0ELb1ELb1ELb0EEENS1_21CollectiveEpilogueFwdINS6_IJSA_NS7_ILi256EEESB_EEES9_SE_SG_Li256ELb1ELb1ELb1ELb0EEENS1_36VarlenDynamicPersistentTileSchedulerILi128ELi96ELi256ELi128ELb1ELb1ELb1ELb1ELb0ELb1EEEEEEEEEvNT_6ParamsE,(.L_x_26 - _ZN7cutlass13device_kernelIN5flash11enable_sm90INS1_16FlashAttnFwdSm90INS1_25CollectiveMainloopFwdSm90ILi2EN4cute5tupleIJNS5_1CILi1EEES8_S8_EEENS6_IJNS7_ILi128EEENS7_ILi96EEENS7_ILi64EEEEEELi256ENS_10bfloat16_tEfNS_4arch4Sm90ELb0ELb1ELb1ELb1ELb1ELb0ELb0ELb1ELb0ELb1ELb1ELb0EEENS1_21CollectiveEpilogueFwdINS6_IJSA_NS7_ILi256EEESB_EEES9_SE_SG_Li256ELb1ELb1ELb1ELb0EEENS1_36VarlenDynamicPersistentTileSchedulerILi128ELi96ELi256ELi128ELb1ELb1ELb1ELb1ELb0ELb1EEEEEEEEEvNT_6ParamsE)
        .other          _ZN7cutlass13device_kernelIN5flash11enable_sm90INS1_16FlashAttnFwdSm90INS1_25CollectiveMainloopFwdSm90ILi2EN4cute5tupleIJNS5_1CILi1EEES8_S8_EEENS6_IJNS7_ILi128EEENS7_ILi96EEENS7_ILi64EEEEEELi256ENS_10bfloat16_tEfNS_4arch4Sm90ELb0ELb1ELb1ELb1ELb1ELb0ELb0ELb1ELb0ELb1ELb1ELb0EEENS1_21CollectiveEpilogueFwdINS6_IJSA_NS7_ILi256EEESB_EEES9_SE_SG_Li256ELb1ELb1ELb1ELb0EEENS1_36VarlenDynamicPersistentTileSchedulerILi128ELi96ELi256ELi128ELb1ELb1ELb1ELb1ELb0ELb1EEEEEEEEEvNT_6ParamsE,@"STO_CUDA_ENTRY STV_DEFAULT"
_ZN7cutlass13device_kernelIN5flash11enable_sm90INS1_16FlashAttnFwdSm90INS1_25CollectiveMainloopFwdSm90ILi2EN4cute5tupleIJNS5_1CILi1EEES8_S8_EEENS6_IJNS7_ILi128EEENS7_ILi96EEENS7_ILi64EEEEEELi256ENS_10bfloat16_tEfNS_4arch4Sm90ELb0ELb1ELb1ELb1ELb1ELb0ELb0ELb1ELb0ELb1ELb1ELb0EEENS1_21CollectiveEpilogueFwdINS6_IJSA_NS7_ILi256EEESB_EEES9_SE_SG_Li256ELb1ELb1ELb1ELb0EEENS1_36VarlenDynamicPersistentTileSchedulerILi128ELi96ELi256ELi128ELb1ELb1ELb1ELb1ELb0ELb1EEEEEEEEEvNT_6ParamsE:
[----:B------:R-:W-:Y:S01]  /*0000*/  LDC R1, c[0x0][0x37c] ;  /* 0x0000df00ff017b82 */ /* 0x000fe20000000800 */
[----:B------:R-:W-:Y:S05]  /*0010*/  EXIT ;  /* 0x000000000000794d */ /* 0x000fea0003800000 */
.L_x_8:
        /* <DEDUP_REMOVED lines=14> */
.L_x_26:


//--------------------- .text._ZN7cutlass13device_kernelIN5flash11enable_sm90INS1_16FlashAttnFwdSm90INS1_25CollectiveMainloopFwdSm90ILi2EN4cute5tupleIJNS5_1CILi1EEES8_S8_EEENS6_IJNS7_ILi128EEENS7_ILi96EEENS7_ILi64EEEEEELi256ENS_10bfloat16_tEfNS_4arch4Sm90ELb0ELb1ELb1ELb1ELb1ELb1ELb0ELb1ELb0ELb1ELb1ELb0EEENS1_21CollectiveEpilogueFwdINS6_IJSA_NS7_ILi256EEESB_EEES9_SE_SG_Li256ELb1ELb1ELb1ELb0EEENS1_36VarlenDynamicPersistentTileSchedulerILi128ELi96ELi256ELi128ELb1ELb1ELb1ELb1ELb0ELb1EEEEEEEEEvNT_6ParamsE --------------------------
	.section	.text._ZN7cutlass13device_kernelIN5flash11enable_sm90INS1_16FlashAttnFwdSm90INS1_25CollectiveMainloopFwdSm90ILi2EN4cute5tupleIJNS5_1CILi1EEES8_S8_EEENS6_IJNS7_ILi128EEENS7_ILi96EEENS7_ILi64EEEEEELi256ENS_10bfloat16_tEfNS_4arch4Sm90ELb0ELb1ELb1ELb1ELb1ELb1ELb0ELb1ELb0ELb1ELb1ELb0EEENS1_21CollectiveEpilogueFwdINS6_IJSA_NS7_ILi256EEESB_EEES9_SE_SG_Li256ELb1ELb1ELb1ELb0EEENS1_36VarlenDynamicPersistentTileSchedulerILi128ELi96ELi256ELi128ELb1ELb1ELb1ELb1ELb0ELb1EEEEEEEEEvNT_6ParamsE,"ax",@progbits
	.align	128
.text._ZN7cutlass13device_kernelIN5flash11enable_sm90INS1_16FlashAttnFwdSm90INS1_25CollectiveMainloopFwdSm90ILi2EN4cute5tupleIJNS5_1CILi1EEES8_S8_EEENS6_IJNS7_ILi128EEENS7_ILi96EEENS7_ILi64EEEEEELi256ENS_10bfloat16_tEfNS_4arch4Sm90ELb0ELb1ELb1ELb1ELb1ELb1ELb0ELb1ELb0ELb1ELb1ELb0EEENS1_21CollectiveEpilogueFwdINS6_IJSA_NS7_ILi256EEESB_EEES9_SE_SG_Li256ELb1ELb1ELb1ELb0EEENS1_36VarlenDynamicPersistentTileSchedulerILi128ELi96ELi256ELi128ELb1ELb1ELb1ELb1ELb0ELb1EEEEEEEEEvNT_6ParamsE:
        .type           _ZN7cutlass13device_kernelIN5flash11enable_sm90INS1_16FlashAttnFwdSm90INS1_25CollectiveMainloopFwdSm90ILi2EN4cute5tupleIJNS5_1CILi1EEES8_S8_EEENS6_IJNS7_ILi128EEENS7_ILi96EEENS7_ILi64EEEEEELi256ENS_10bfloat16_tEfNS_4arch4Sm90ELb0ELb1ELb1ELb1ELb1ELb1ELb0ELb1ELb0ELb1ELb1ELb0EEENS1_21CollectiveEpilogueFwdINS6_IJSA_NS7_ILi256EEESB_EEES9_SE_SG_Li256ELb1ELb1ELb1ELb0EEENS1_36VarlenDynamicPersistentTileSchedulerILi128ELi96ELi256ELi128ELb1ELb1ELb1ELb1ELb0ELb1EEEEEEEEEvNT_6ParamsE,@function
        .size           _ZN7cutlass13device_kernelIN5flash11enable_sm90INS1_16FlashAttnFwdSm90INS1_25CollectiveMainloopFwdSm90ILi2EN4cute5tupleIJNS5_1CILi1EEES8_S8_EEENS6_IJNS7_ILi128EEENS7_ILi96EEENS7_ILi64EEEEEELi256ENS_10bfloat16_tEfNS_4arch4Sm90ELb0ELb1ELb1ELb1ELb1ELb1ELb0ELb1ELb0ELb1ELb1ELb0EEENS1_21CollectiveEpilogueFwdINS6_IJSA_NS7_ILi256EEESB_EEES9_SE_SG_Li256ELb1ELb1ELb1ELb0EEENS1_36VarlenDynamicPersistentTileSchedulerILi128ELi96ELi256ELi128ELb1ELb1ELb1ELb1ELb0ELb1EEEEEEEEEvNT_6ParamsE,(.L_x_27 - _ZN7cutlass13device_kernelIN5flash11enable_sm90INS1_16FlashAttnFwdSm90INS1_25CollectiveMainloopFwdSm90ILi2EN4cute5tupleIJNS5_1CILi1EEES8_S8_EEENS6_IJNS7_ILi128EEENS7_ILi96EEENS7_ILi64EEEEEELi256ENS_10bfloat16_tEfNS_4arch4Sm90ELb0ELb1ELb1ELb1ELb1ELb1ELb0ELb1ELb0ELb1ELb1ELb0EEENS1_21CollectiveEpilogueFwdINS6_IJSA_NS7_ILi256EEESB_EEES9_SE_SG_Li256ELb1ELb1ELb1ELb0EEENS1_36VarlenDynamicPersistentTileSchedulerILi128ELi96ELi256ELi128ELb1ELb1ELb1ELb1ELb0ELb1EEEEEEEEEvNT_6ParamsE)
        .other          _ZN7cutlass13device_kernelIN5flash11enable_sm90INS1_16FlashAttnFwdSm90INS1_25CollectiveMainloopFwdSm90ILi2EN4cute5tupleIJNS5_1CILi1EEES8_S8_EEENS6_IJNS7_ILi128EEENS7_ILi96EEENS7_ILi64EEEEEELi256ENS_10bfloat16_tEfNS_4arch4Sm90ELb0ELb1ELb1ELb1ELb1ELb1ELb0ELb1ELb0ELb1ELb1ELb0EEENS1_21CollectiveEpilogueFwdINS6_IJSA_NS7_ILi256EEESB_EEES9_SE_SG_Li256ELb1ELb1ELb1ELb0EEENS1_36VarlenDynamicPersistentTileSchedulerILi128ELi96ELi256ELi128ELb1ELb1ELb1ELb1ELb0ELb1EEEEEEEEEvNT_6ParamsE,@"STO_CUDA_ENTRY STV_DEFAULT"
_ZN7cutlass13device_kernelIN5flash11enable_sm90INS1_16FlashAttnFwdSm90INS1_25CollectiveMainloopFwdSm90ILi2EN4cute5tupleIJNS5_1CILi1EEES8_S8_EEENS6_IJNS7_ILi128EEENS7_ILi96EEENS7_ILi64EEEEEELi256ENS_10bfloat16_tEfNS_4arch4Sm90ELb0ELb1ELb1ELb1ELb1ELb1ELb0ELb1ELb0ELb1ELb1ELb0EEENS1_21CollectiveEpilogueFwdINS6_IJSA_NS7_ILi256EEESB_EEES9_SE_SG_Li256ELb1ELb1ELb1ELb0EEENS1_36VarlenDynamicPersistentTileSchedulerILi128ELi96ELi256ELi128ELb1ELb1ELb1ELb1ELb0ELb1EEEEEEEEEvNT_6ParamsE:
[----:B------:R-:W-:Y:S01]  /*0000*/  LDC R1, c[0x0][0x37c] ;  /* 0x0000df00ff017b82 */ /* 0x000fe20000000800 */
[----:B------:R-:W-:Y:S05]  /*0010*/  EXIT ;  /* 0x000000000000794d */ /* 0x000fea0003800000 */
.L_x_9:
        /* <DEDUP_REMOVED lines=14> */
.L_x_27:


//--------------------- .text._ZN7cutlass13device_kernelIN5flash11enable_sm90INS1_16FlashAttnFwdSm90INS1_25CollectiveMainloopFwdSm90ILi2EN4cute5tupleIJNS5_1CILi1EEES8_S8_EEENS6_IJNS7_ILi128EEENS7_ILi96EEENS7_ILi64EEEEEELi256ENS_10bfloat16_tEfNS_4arch4Sm90ELb0ELb1ELb1ELb1ELb1ELb0ELb1ELb1ELb0ELb1ELb1ELb0EEENS1_21CollectiveEpilogueFwdINS6_IJSA_NS7_ILi256EEESB_EEES9_SE_SG_Li256ELb1ELb1ELb1ELb0EEENS1_36VarlenDynamicPersistentTileSchedulerILi128ELi96ELi256ELi128ELb1ELb1ELb1ELb1ELb0ELb1EEEEEEEEEvNT_6ParamsE --------------------------
	.section	.text._ZN7cutlass13device_kernelIN5flash11enable_sm90INS1_16FlashAttnFwdSm90INS1_25CollectiveMainloopFwdSm90ILi2EN4cute5tupleIJNS5_1CILi1EEES8_S8_EEENS6_IJNS7_ILi128EEENS7_ILi96EEENS7_ILi64EEEEEELi256ENS_10bfloat16_tEfNS_4arch4Sm90ELb0ELb1ELb1ELb1ELb1ELb0ELb1ELb1ELb0ELb1ELb1ELb0EEENS1_21CollectiveEpilogueFwdINS6_IJSA_NS7_ILi256EEESB_EEES9_SE_SG_Li256ELb1ELb1ELb1ELb0EEENS1_36VarlenDynamicPersistentTileSchedulerILi128ELi96ELi256ELi128ELb1ELb1ELb1ELb1ELb0ELb1EEEEEEEEEvNT_6ParamsE,"ax",@progbits
	.align	128
.text._ZN7cutlass13device_kernelIN5flash11enable_sm90INS1_16FlashAttnFwdSm90INS1_25CollectiveMainloopFwdSm90ILi2EN4cute5tupleIJNS5_1CILi1EEES8_S8_EEENS6_IJNS7_ILi128EEENS7_ILi96EEENS7_ILi64EEEEEELi256ENS_10bfloat16_tEfNS_4arch4Sm90ELb0ELb1ELb1ELb1ELb1ELb0ELb1ELb1ELb0ELb1ELb1ELb0EEENS1_21CollectiveEpilogueFwdINS6_IJSA_NS7_ILi256EEESB_EEES9_SE_SG_Li256ELb1ELb1ELb1ELb0EEENS1_36VarlenDynamicPersistentTileSchedulerILi128ELi96ELi256ELi128ELb1ELb1ELb1ELb1ELb0ELb1EEEEEEEEEvNT_6ParamsE:
        .type           _ZN7cutlass13device_kernelIN5flash11enable_sm90INS1_16FlashAttnFwdSm90INS1_25CollectiveMainloopFwdSm90ILi2EN4cute5tupleIJNS5_1CILi1EEES8_S8_EEENS6_IJNS7_ILi128EEENS7_ILi96EEENS7_ILi64EEEEEELi256ENS_10bfloat16_tEfNS_4arch4Sm90ELb0ELb1ELb1ELb1ELb1ELb0ELb1ELb1ELb0ELb1ELb1ELb0EEENS1_21CollectiveEpilogueFwdINS6_IJSA_NS7_ILi256EEESB_EEES9_SE_SG_Li256ELb1ELb1ELb1ELb0EEENS1_36VarlenDynamicPersistentTileSchedulerILi128ELi96ELi256ELi128ELb1ELb1ELb1ELb1ELb0ELb1EEEEEEEEEvNT_6ParamsE,@function
        .size           _ZN7cutlass13device_kernelIN5flash11enable_sm90INS1_16FlashAttnFwdSm90INS1_25CollectiveMainloopFwdSm90ILi2EN4cute5tupleIJNS5_1CILi1EEES8_S8_EEENS6_IJNS7_ILi128EEENS7_ILi96EEENS7_ILi64EEEEEELi256ENS_10bfloat16_tEfNS_4arch4Sm90ELb0ELb1ELb1ELb1ELb1ELb0ELb1ELb1ELb0ELb1ELb1ELb0EEENS1_21CollectiveEpilogueFwdINS6_IJSA_NS7_ILi256EEESB_EEES9_SE_SG_Li256ELb1ELb1ELb1ELb0EEENS1_36VarlenDynamicPersistentTileSchedulerILi128ELi96ELi256ELi128ELb1ELb1ELb1ELb1ELb0ELb1EEEEEEEEEvNT_6ParamsE,(.L_x_28 - _ZN7cutlass13device_kernelIN5flash11enable_sm90INS1_16FlashAttnFwdSm90INS1_25CollectiveMainloopFwdSm90ILi2EN4cute5tupleIJNS5_1CILi1EEES8_S8_EEENS6_IJNS7_ILi128EEENS7_ILi96EEENS7_ILi64EEEEEELi256ENS_10bfloat16_tEfNS_4arch4Sm90ELb0ELb1ELb1ELb1ELb1ELb0ELb1ELb1ELb0ELb1ELb1ELb0EEENS1_21CollectiveEpilogueFwdINS6_IJSA_NS7_ILi256EEESB_EEES9_SE_SG_Li256ELb1ELb1ELb1ELb0EEENS1_36VarlenDynamicPersistentTileSchedulerILi128ELi96ELi256ELi128ELb1ELb1ELb1ELb1ELb0ELb1EEEEEEEEEvNT_6ParamsE)
        .other          _ZN7cutlass13device_kernelIN5flash11enable_sm90INS1_16FlashAttnFwdSm90INS1_25CollectiveMainloopFwdSm90ILi2EN4cute5tupleIJNS5_1CILi1EEES8_S8_EEENS6_IJNS7_ILi128EEENS7_ILi96EEENS7_ILi64EEEEEELi256ENS_10bfloat16_tEfNS_4arch4Sm90ELb0ELb1ELb1ELb1ELb1ELb0ELb1ELb1ELb0ELb1ELb1ELb0EEENS1_21CollectiveEpilogueFwdINS6_IJSA_NS7_ILi256EEESB_EEES9_SE_SG_Li256ELb1ELb1ELb1ELb0EEENS1_36VarlenDynamicPersistentTileSchedulerILi128ELi96ELi256ELi128ELb1ELb1ELb1ELb1ELb0ELb1EEEEEEEEEvNT_6ParamsE,@"STO_CUDA_ENTRY STV_DEFAULT"
_ZN7cutlass13device_kernelIN5flash11enable_sm90INS1_16FlashAttnFwdSm90INS1_25CollectiveMainloopFwdSm90ILi2EN4cute5tupleIJNS5_1CILi1EEES8_S8_EEENS6_IJNS7_ILi128EEENS7_ILi96EEENS7_ILi64EEEEEELi256ENS_10bfloat16_tEfNS_4arch4Sm90ELb0ELb1ELb1ELb1ELb1ELb0ELb1ELb1ELb0ELb1ELb1ELb0EEENS1_21CollectiveEpilogueFwdINS6_IJSA_NS7_ILi256EEESB_EEES9_SE_SG_Li256ELb1ELb1ELb1ELb0EEENS1_36VarlenDynamicPersistentTileSchedulerILi128ELi96ELi256ELi128ELb1ELb1ELb1ELb1ELb0ELb1EEEEEEEEEvNT_6ParamsE:
[----:B------:R-:W-:Y:S01]  /*0000*/  LDC R1, c[0x0][0x37c] ;  /* 0x0000df00ff017b82 */ /* 0x000fe20000000800 */
[----:B------:R-:W-:Y:S05]  /*0010*/  EXIT ;  /* 0x000000000000794d */ /* 0x000fea0003800000 */
.L_x_10:
        /* <DEDUP_REMOVED lines=14> */
.L_x_28:


//--------------------- .text._ZN7cutlass13device_kernelIN5flash11enable_sm90INS1_16FlashAttnFwdSm90INS1_25CollectiveMainloopFwdSm90ILi2EN4cute5tupleIJNS5_1CILi1EEES8_S8_EEENS6_IJNS7_ILi128EEENS7_ILi96EEENS7_ILi64EEEEEELi256ENS_10bfloat16_tEfNS_4arch4Sm90ELb0ELb1ELb1ELb1ELb1ELb1ELb1ELb1ELb0ELb1ELb1ELb0EEENS1_21CollectiveEpilogueFwdINS6_IJSA_NS7_ILi256EEESB_EEES9_SE_SG_Li256ELb1ELb1ELb1ELb0EEENS1_36VarlenDynamicPersistentTileSchedulerILi128ELi96ELi256ELi128ELb1ELb1ELb1ELb1ELb0ELb1EEEEEEEEEvNT_6ParamsE --------------------------
	.section	.text._ZN7cutlass13device_kernelIN5flash11enable_sm90INS1_16FlashAttnFwdSm90INS1_25CollectiveMainloopFwdSm90ILi2EN4cute5tupleIJNS5_1CILi1EEES8_S8_EEENS6_IJNS7_ILi128EEENS7_ILi96EEENS7_ILi64EEEEEELi256ENS_10bfloat16_tEfNS_4arch4Sm90ELb0ELb1ELb1ELb1ELb1ELb1ELb1ELb1ELb0ELb1ELb1ELb0EEENS1_21CollectiveEpilogueFwdINS6_IJSA_NS7_ILi256EEESB_EEES9_SE_SG_Li256ELb1ELb1ELb1ELb0EEENS1_36VarlenDynamicPersistentTileSchedulerILi128ELi96ELi256ELi128ELb1ELb1ELb1ELb1ELb0ELb1EEEEEEEEEvNT_6ParamsE,"ax",@progbits
	.align	128
.text._ZN7cutlass13device_kernelIN5flash11enable_sm90INS1_16FlashAttnFwdSm90INS1_25CollectiveMainloopFwdSm90ILi2EN4cute5tupleIJNS5_1CILi1EEES8_S8_EEENS6_IJNS7_ILi128EEENS7_ILi96EEENS7_ILi64EEEEEELi256ENS_10bfloat16_tEfNS_4arch4Sm90ELb0ELb1ELb1ELb1ELb1ELb1ELb1ELb1ELb0ELb1ELb1ELb0EEENS1_21CollectiveEpilogueFwdINS6_IJSA_NS7_ILi256EEESB_EEES9_SE_SG_Li256ELb1ELb1ELb1ELb0EEENS1_36VarlenDynamicPersistentTileSchedulerILi128ELi96ELi256ELi128ELb1ELb1ELb1ELb1ELb0ELb1EEEEEEEEEvNT_6ParamsE:
        .type           _ZN7cutlass13device_kernelIN5flash11enable_sm90INS1_16FlashAttnFwdSm90INS1_25CollectiveMainloopFwdSm90ILi2EN4cute5tupleIJNS5_1CILi1EEES8_S8_EEENS6_IJNS7_ILi128EEENS7_ILi96EEENS7_ILi64EEEEEELi256ENS_10bfloat16_tEfNS_4arch4Sm90ELb0ELb1ELb1ELb1ELb1ELb1ELb1ELb1ELb0ELb1ELb1ELb0EEENS1_21CollectiveEpilogueFwdINS6_IJSA_NS7_ILi256EEESB_EEES9_SE_SG_Li256ELb1ELb1ELb1ELb0EEENS1_36VarlenDynamicPersistentTileSchedulerILi128ELi96ELi256ELi128ELb1ELb1ELb1ELb1ELb0ELb1EEEEEEEEEvNT_6ParamsE,@function
        .size           _ZN7cutlass13device_kernelIN5flash11enable_sm90INS1_16FlashAttnFwdSm90INS1_25CollectiveMainloopFwdSm90ILi2EN4cute5tupleIJNS5_1CILi1EEES8_S8_EEENS6_IJNS7_ILi128EEENS7_ILi96EEENS7_ILi64EEEEEELi256ENS_10bfloat16_tEfNS_4arch4Sm90ELb0ELb1ELb1ELb1ELb1ELb1ELb1ELb1ELb0ELb1ELb1ELb0EEENS1_21CollectiveEpilogueFwdINS6_IJSA_NS7_ILi256EEESB_EEES9_SE_SG_Li256ELb1ELb1ELb1ELb0EEENS1_36VarlenDynamicPersistentTileSchedulerILi128ELi96ELi256ELi128ELb1ELb1ELb1ELb1ELb0ELb1EEEEEEEEEvNT_6ParamsE,(.L_x_29 - _ZN7cutlass13device_kernelIN5flash11enable_sm90INS1_16FlashAttnFwdSm90INS1_25CollectiveMainloopFwdSm90ILi2EN4cute5tupleIJNS5_1CILi1EEES8_S8_EEENS6_IJNS7_ILi128EEENS7_ILi96EEENS7_ILi64EEEEEELi256ENS_10bfloat16_tEfNS_4arch4Sm90ELb0ELb1ELb1ELb1ELb1ELb1ELb1ELb1ELb0ELb1ELb1ELb0EEENS1_21CollectiveEpilogueFwdINS6_IJSA_NS7_ILi256EEESB_EEES9_SE_SG_Li256ELb1ELb1ELb1ELb0EEENS1_36VarlenDynamicPersistentTileSchedulerILi128ELi96ELi256ELi128ELb1ELb1ELb1ELb1ELb0ELb1EEEEEEEEEvNT_6ParamsE)
        .other          _ZN7cutlass13device_kernelIN5flash11enable_sm90INS1_16FlashAttnFwdSm90INS1_25CollectiveMainloopFwdSm90ILi2EN4cute5tupleIJNS5_1CILi1EEES8_S8_EEENS6_IJNS7_ILi128EEENS7_ILi96EEENS7_ILi64EEEEEELi256ENS_10bfloat16_tEfNS_4arch4Sm90ELb0ELb1ELb1ELb1ELb1ELb1ELb1ELb1ELb0ELb1ELb1ELb0EEENS1_21CollectiveEpilogueFwdINS6_IJSA_NS7_ILi256EEESB_EEES9_SE_SG_Li256ELb1ELb1ELb1ELb0EEENS1_36VarlenDynamicPersistentTileSchedulerILi128ELi96ELi256ELi128ELb1ELb1ELb1ELb1ELb0ELb1EEEEEEEEEvNT_6ParamsE,@"STO_CUDA_ENTRY STV_DEFAULT"
_ZN7cutlass13device_kernelIN5flash11enable_sm90INS1_16FlashAttnFwdSm90INS1_25CollectiveMainloopFwdSm90ILi2EN4cute5tupleIJNS5_1CILi1EEES8_S8_EEENS6_IJNS7_ILi128EEENS7_ILi96EEENS7_ILi64EEEEEELi256ENS_10bfloat16_tEfNS_4arch4Sm90ELb0ELb1ELb1ELb1ELb1ELb1ELb1ELb1ELb0ELb1ELb1ELb0EEENS1_21CollectiveEpilogueFwdINS6_IJSA_NS7_ILi256EEESB_EEES9_SE_SG_Li256ELb1ELb1ELb1ELb0EEENS1_36VarlenDynamicPersistentTileSchedulerILi128ELi96ELi256ELi128ELb1ELb1ELb1ELb1ELb0ELb1EEEEEEEEEvNT_6ParamsE:
[----:B------:R-:W-:Y:S01]  /*0000*/  LDC R1, c[0x0][0x37c] ;  /* 0x0000df00ff017b82 */ /* 0x000fe20000000800 */
[----:B------:R-:W-:Y:S05]  /*0010*/  EXIT ;  /* 0x000000000000794d */ /* 0x000fea0003800000 */
.L_x_11:
        /* <DEDUP_REMOVED lines=14> */
.L_x_29:


//--------------------- .text._ZN7cutlass13device_kernelIN5flash11enable_sm90INS1_16FlashAttnFwdSm90INS1_25CollectiveMainloopFwdSm90ILi2EN4cute5tupleIJNS5_1CILi1EEES8_S8_EEENS6_IJNS7_ILi128EEENS7_ILi96EEENS7_ILi64EEEEEELi256ENS_10bfloat16_tEfNS_4arch4Sm90ELb1ELb0ELb1ELb0ELb1ELb0ELb0ELb1ELb0ELb1ELb1ELb0EEENS1_21CollectiveEpilogueFwdINS6_IJSA_NS7_ILi256EEESB_EEES9_SE_SG_Li256ELb0ELb1ELb1ELb0EEENS1_19SingleTileSchedulerILb0ELb1ELb1ELi128EEEEEEEEEvNT_6ParamsE --------------------------
	.section	.text._ZN7cutlass13device_kernelIN5flash11enable_sm90INS1_16FlashAttnFwdSm90INS1_25CollectiveMainloopFwdSm90ILi2EN4cute5tupleIJNS5_1CILi1EEES8_S8_EEENS6_IJNS7_ILi128EEENS7_ILi96EEENS7_ILi64EEEEEELi256ENS_10bfloat16_tEfNS_4arch4Sm90ELb1ELb0ELb1ELb0ELb1ELb0ELb0ELb1ELb0ELb1ELb1ELb0EEENS1_21CollectiveEpilogueFwdINS6_IJSA_NS7_ILi256EEESB_EEES9_SE_SG_Li256ELb0ELb1ELb1ELb0EEENS1_19SingleTileSchedulerILb0ELb1ELb1ELi128EEEEEEEEEvNT_6ParamsE,"ax",@progbits
	.align	128
.text._ZN7cutlass13device_kernelIN5flash11enable_sm90INS1_16FlashAttnFwdSm90INS1_25CollectiveMainloopFwdSm90ILi2EN4cute5tupleIJNS5_1CILi1EEES8_S8_EEENS6_IJNS7_ILi128EEENS7_ILi96EEENS7_ILi64EEEEEELi256ENS_10bfloat16_tEfNS_4arch4Sm90ELb1ELb0ELb1ELb0ELb1ELb0ELb0ELb1ELb0ELb1ELb1ELb0EEENS1_21CollectiveEpilogueFwdINS6_IJSA_NS7_ILi256EEESB_EEES9_SE_SG_Li256ELb0ELb1ELb1ELb0EEENS1_19SingleTileSchedulerILb0ELb1ELb1ELi128EEEEEEEEEvNT_6ParamsE:
        .type           _ZN7cutlass13device_kernelIN5flash11enable_sm90INS1_16FlashAttnFwdSm90INS1_25CollectiveMainloopFwdSm90ILi2EN4cute5tupleIJNS5_1CILi1EEES8_S8_EEENS6_IJNS7_ILi128EEENS7_ILi96EEENS7_ILi64EEEEEELi256ENS_10bfloat16_tEfNS_4arch4Sm90ELb1ELb0ELb1ELb0ELb1ELb0ELb0ELb1ELb0ELb1ELb1ELb0EEENS1_21CollectiveEpilogueFwdINS6_IJSA_NS7_ILi256EEESB_EEES9_SE_SG_Li256ELb0ELb1ELb1ELb0EEENS1_19SingleTileSchedulerILb0ELb1ELb1ELi128EEEEEEEEEvNT_6ParamsE,@function
        .size           _ZN7cutlass13device_kernelIN5flash11enable_sm90INS1_16FlashAttnFwdSm90INS1_25CollectiveMainloopFwdSm90ILi2EN4cute5tupleIJNS5_1CILi1EEES8_S8_EEENS6_IJNS7_ILi128EEENS7_ILi96EEENS7_ILi64EEEEEELi256ENS_10bfloat16_tEfNS_4arch4Sm90ELb1ELb0ELb1ELb0ELb1ELb0ELb0ELb1ELb0ELb1ELb1ELb0EEENS1_21CollectiveEpilogueFwdINS6_IJSA_NS7_ILi256EEESB_EEES9_SE_SG_Li256ELb0ELb1ELb1ELb0EEENS1_19SingleTileSchedulerILb0ELb1ELb1ELi128EEEEEEEEEvNT_6ParamsE,(.L_x_30 - _ZN7cutlass13device_kernelIN5flash11enable_sm90INS1_16FlashAttnFwdSm90INS1_25CollectiveMainloopFwdSm90ILi2EN4cute5tupleIJNS5_1CILi1EEES8_S8_EEENS6_IJNS7_ILi128EEENS7_ILi96EEENS7_ILi64EEEEEELi256ENS_10bfloat16_tEfNS_4arch4Sm90ELb1ELb0ELb1ELb0ELb1ELb0ELb0ELb1ELb0ELb1ELb1ELb0EEENS1_21CollectiveEpilogueFwdINS6_IJSA_NS7_ILi256EEESB_EEES9_SE_SG_Li256ELb0ELb1ELb1ELb0EEENS1_19SingleTileSchedulerILb0ELb1ELb1ELi128EEEEEEEEEvNT_6ParamsE)
        .other          _ZN7cutlass13device_kernelIN5flash11enable_sm90INS1_16FlashAttnFwdSm90INS1_25CollectiveMainloopFwdSm90ILi2EN4cute5tupleIJNS5_1CILi1EEES8_S8_EEENS6_IJNS7_ILi128EEENS7_ILi96EEENS7_ILi64EEEEEELi256ENS_10bfloat16_tEfNS_4arch4Sm90ELb1ELb0ELb1ELb0ELb1ELb0ELb0ELb1ELb0ELb1ELb1ELb0EEENS1_21CollectiveEpilogueFwdINS6_IJSA_NS7_ILi256EEESB_EEES9_SE_SG_Li256ELb0ELb1ELb1ELb0EEENS1_19SingleTileSchedulerILb0ELb1ELb1ELi128EEEEEEEEEvNT_6ParamsE,@"STO_CUDA_ENTRY STV_DEFAULT"
_ZN7cutlass13device_kernelIN5flash11enable_sm90INS1_16FlashAttnFwdSm90INS1_25CollectiveMainloopFwdSm90ILi2EN4cute5tupleIJNS5_1CILi1EEES8_S8_EEENS6_IJNS7_ILi128EEENS7_ILi96EEENS7_ILi64EEEEEELi256ENS_10bfloat16_tEfNS_4arch4Sm90ELb1ELb0ELb1ELb0ELb1ELb0ELb0ELb1ELb0ELb1ELb1ELb0EEENS1_21CollectiveEpilogueFwdINS6_IJSA_NS7_ILi256EEESB_EEES9_SE_SG_Li256ELb0ELb1ELb1ELb0EEENS1_19SingleTileSchedulerILb0ELb1ELb1ELi128EEEEEEEEEvNT_6ParamsE:
[----:B------:R-:W-:Y:S01]  /*0000*/  LDC R1, c[0x0][0x37c] ;  /* 0x0000df00ff017b82 */ /* 0x000fe20000000800 */
[----:B------:R-:W-:Y:S05]  /*0010*/  EXIT ;  /* 0x000000000000794d */ /* 0x000fea0003800000 */
.L_x_12:
        /* <DEDUP_REMOVED lines=14> */
.L_x_30:


//--------------------- .text._ZN7cutlass13device_kernelIN5flash11enable_sm90INS1_16FlashAttnFwdSm90INS1_25CollectiveMainloopFwdSm90ILi2EN4cute5tupleIJNS5_1CILi1EEES8_S8_EEENS6_IJNS7_ILi128EEENS7_ILi96EEENS7_ILi64EEEEEELi256ENS_10bfloat16_tEfNS_4arch4Sm90ELb1ELb0ELb1ELb0ELb1ELb0ELb1ELb1ELb0ELb1ELb1ELb0EEENS1_21CollectiveEpilogueFwdINS6_IJSA_NS7_ILi256EEESB_EEES9_SE_SG_Li256ELb0ELb1ELb1ELb0EEENS1_19SingleTileSchedulerILb0ELb1ELb1ELi128EEEEEEEEEvNT_6ParamsE --------------------------
	.section	.text._ZN7cutlass13device_kernelIN5flash11enable_sm90INS1_16FlashAttnFwdSm90INS1_25CollectiveMainloopFwdSm90ILi2EN4cute5tupleIJNS5_1CILi1EEES8_S8_EEENS6_IJNS7_ILi128EEENS7_ILi96EEENS7_ILi64EEEEEELi256ENS_10bfloat16_tEfNS_4arch4Sm90ELb1ELb0ELb1ELb0ELb1ELb0ELb1ELb1ELb0ELb1ELb1ELb0EEENS1_21CollectiveEpilogueFwdINS6_IJSA_NS7_ILi256EEESB_EEES9_SE_SG_Li256ELb0ELb1ELb1ELb0EEENS1_19SingleTileSchedulerILb0ELb1ELb1ELi128EEEEEEEEEvNT_6ParamsE,"ax",@progbits
	.align	128
.text._ZN7cutlass13device_kernelIN5flash11enable_sm90INS1_16FlashAttnFwdSm90INS1_25CollectiveMainloopFwdSm90ILi2EN4cute5tupleIJNS5_1CILi1EEES8_S8_EEENS6_IJNS7_ILi128EEENS7_ILi96EEENS7_ILi64EEEEEELi256ENS_10bfloat16_tEfNS_4arch4Sm90ELb1ELb0ELb1ELb0ELb1ELb0ELb1ELb1ELb0ELb1ELb1ELb0EEENS1_21CollectiveEpilogueFwdINS6_IJSA_NS7_ILi256EEESB_EEES9_SE_SG_Li256ELb0ELb1ELb1ELb0EEENS1_19SingleTileSchedulerILb0ELb1ELb1ELi128EEEEEEEEEvNT_6ParamsE:
        .type           _ZN7cutlass13device_kernelIN5flash11enable_sm90INS1_16FlashAttnFwdSm90INS1_25CollectiveMainloopFwdSm90ILi2EN4cute5tupleIJNS5_1CILi1EEES8_S8_EEENS6_IJNS7_ILi128EEENS7_ILi96EEENS7_ILi64EEEEEELi256ENS_10bfloat16_tEfNS_4arch4Sm90ELb1ELb0ELb1ELb0ELb1ELb0ELb1ELb1ELb0ELb1ELb1ELb0EEENS1_21CollectiveEpilogueFwdINS6_IJSA_NS7_ILi256EEESB_EEES9_SE_SG_Li256ELb0ELb1ELb1ELb0EEENS1_19SingleTileSchedulerILb0ELb1ELb1ELi128EEEEEEEEEvNT_6ParamsE,@function
        .size           _ZN7cutlass13device_kernelIN5flash11enable_sm90INS1_16FlashAttnFwdSm90INS1_25CollectiveMainloopFwdSm90ILi2EN4cute5tupleIJNS5_1CILi1EEES8_S8_EEENS6_IJNS7_ILi128EEENS7_ILi96EEENS7_ILi64EEEEEELi256ENS_10bfloat16_tEfNS_4arch4Sm90ELb1ELb0ELb1ELb0ELb1ELb0ELb1ELb1ELb0ELb1ELb1ELb0EEENS1_21CollectiveEpilogueFwdINS6_IJSA_NS7_ILi256EEESB_EEES9_SE_SG_Li256ELb0ELb1ELb1ELb0EEENS1_19SingleTileSchedulerILb0ELb1ELb1ELi128EEEEEEEEEvNT_6ParamsE,(.L_x_31 - _ZN7cutlass13device_kernelIN5flash11enable_sm90INS1_16FlashAttnFwdSm90INS1_25CollectiveMainloopFwdSm90ILi2EN4cute5tupleIJNS5_1CILi1EEES8_S8_EEENS6_IJNS7_ILi128EEENS7_ILi96EEENS7_ILi64EEEEEELi256ENS_10bfloat16_tEfNS_4arch4Sm90ELb1ELb0ELb1ELb0ELb1ELb0ELb1ELb1ELb0ELb1ELb1ELb0EEENS1_21CollectiveEpilogueFwdINS6_IJSA_NS7_ILi256EEESB_EEES9_SE_SG_Li256ELb0ELb1ELb1ELb0EEENS1_19SingleTileSchedulerILb0ELb1ELb1ELi128EEEEEEEEEvNT_6ParamsE)
        .other          _ZN7cutlass13device_kernelIN5flash11enable_sm90INS1_16FlashAttnFwdSm90INS1_25CollectiveMainloopFwdSm90ILi2EN4cute5tupleIJNS5_1CILi1EEES8_S8_EEENS6_IJNS7_ILi128EEENS7_ILi96EEENS7_ILi64EEEEEELi256ENS_10bfloat16_tEfNS_4arch4Sm90ELb1ELb0ELb1ELb0ELb1ELb0ELb1ELb1ELb0ELb1ELb1ELb0EEENS1_21CollectiveEpilogueFwdINS6_IJSA_NS7_ILi256EEESB_EEES9_SE_SG_Li256ELb0ELb1ELb1ELb0EEENS1_19SingleTileSchedulerILb0ELb1ELb1ELi128EEEEEEEEEvNT_6ParamsE,@"STO_CUDA_ENTRY STV_DEFAULT"
_ZN7cutlass13device_kernelIN5flash11enable_sm90INS1_16FlashAttnFwdSm90INS1_25CollectiveMainloopFwdSm90ILi2EN4cute5tupleIJNS5_1CILi1EEES8_S8_EEENS6_IJNS7_ILi128EEENS7_ILi96EEENS7_ILi64EEEEEELi256ENS_10bfloat16_tEfNS_4arch4Sm90ELb1ELb0ELb1ELb0ELb1ELb0ELb1ELb1ELb0ELb1ELb1ELb0EEENS1_21CollectiveEpilogueFwdINS6_IJSA_NS7_ILi256EEESB_EEES9_SE_SG_Li256ELb0ELb1ELb1ELb0EEENS1_19SingleTileSchedulerILb0ELb1ELb1ELi128EEEEEEEEEvNT_6ParamsE:
[----:B------:R-:W-:Y:S01]  /*0000*/  LDC R1, c[0x0][0x37c] ;  /* 0x0000df00ff017b82 */ /* 0x000fe20000000800 */
[----:B------:R-:W-:Y:S05]  /*0010*/  EXIT ;  /* 0x000000000000794d */ /* 0x000fea0003800000 */
.L_x_13:
        /* <DEDUP_REMOVED lines=14> */
.L_x_31:


//--------------------- .text._ZN7cutlass13device_kernelIN5flash11enable_sm90INS1_16FlashAttnFwdSm90INS1_25CollectiveMainloopFwdSm90ILi2EN4cute5tupleIJNS5_1CILi1EEES8_S8_EEENS6_IJNS7_ILi128EEENS7_ILi96EEENS7_ILi64EEEEEELi256ENS_10bfloat16_tEfNS_4arch4Sm90ELb1ELb0ELb1ELb1ELb1ELb0ELb0ELb1ELb0ELb1ELb1ELb0EEENS1_21CollectiveEpilogueFwdINS6_IJSA_NS7_ILi256EEESB_EEES9_SE_SG_Li256ELb1ELb1ELb1ELb0EEENS1_36VarlenDynamicPersistentTileSchedulerILi128ELi96ELi256ELi128ELb1ELb1ELb1ELb1ELb1ELb1EEEEEEEEEvNT_6ParamsE --------------------------
	.section	.text._ZN7cutlass13device_kernelIN5flash11enable_sm90INS1_16FlashAttnFwdSm90INS1_25CollectiveMainloopFwdSm90ILi2EN4cute5tupleIJNS5_1CILi1EEES8_S8_EEENS6_IJNS7_ILi128EEENS7_ILi96EEENS7_ILi64EEEEEELi256ENS_10bfloat16_tEfNS_4arch4Sm90ELb1ELb0ELb1ELb1ELb1ELb0ELb0ELb1ELb0ELb1ELb1ELb0EEENS1_21CollectiveEpilogueFwdINS6_IJSA_NS7_ILi256EEESB_EEES9_SE_SG_Li256ELb1ELb1ELb1ELb0EEENS1_36VarlenDynamicPersistentTileSchedulerILi128ELi96ELi256ELi128ELb1ELb1ELb1ELb1ELb1ELb1EEEEEEEEEvNT_6ParamsE,"ax",@progbits
	.align	128
.text._ZN7cutlass13device_kernelIN5flash11enable_sm90INS1_16FlashAttnFwdSm90INS1_25CollectiveMainloopFwdSm90ILi2EN4cute5tupleIJNS5_1CILi1EEES8_S8_EEENS6_IJNS7_ILi128EEENS7_ILi96EEENS7_ILi64EEEEEELi256ENS_10bfloat16_tEfNS_4arch4Sm90ELb1ELb0ELb1ELb1ELb1ELb0ELb0ELb1ELb0ELb1ELb1ELb0EEENS1_21CollectiveEpilogueFwdINS6_IJSA_NS7_ILi256EEESB_EEES9_SE_SG_Li256ELb1ELb1ELb1ELb0EEENS1_36VarlenDynamicPersistentTileSchedulerILi128ELi96ELi256ELi128ELb1ELb1ELb1ELb1ELb1ELb1EEEEEEEEEvNT_6ParamsE:
        .type           _ZN7cutlass13device_kernelIN5flash11enable_sm90INS1_16FlashAttnFwdSm90INS1_25CollectiveMainloopFwdSm90ILi2EN4cute5tupleIJNS5_1CILi1EEES8_S8_EEENS6_IJNS7_ILi128EEENS7_ILi96EEENS7_ILi64EEEEEELi256ENS_10bfloat16_tEfNS_4arch4Sm90ELb1ELb0ELb1ELb1ELb1ELb0ELb0ELb1ELb0ELb1ELb1ELb0EEENS1_21CollectiveEpilogueFwdINS6_IJSA_NS7_ILi256EEESB_EEES9_SE_SG_Li256ELb1ELb1ELb1ELb0EEENS1_36VarlenDynamicPersistentTileSchedulerILi128ELi96ELi256ELi128ELb1ELb1ELb1ELb1ELb1ELb1EEEEEEEEEvNT_6ParamsE,@function
        .size           _ZN7cutlass13device_kernelIN5flash11enable_sm90INS1_16FlashAttnFwdSm90INS1_25CollectiveMainloopFwdSm90ILi2EN4cute5tupleIJNS5_1CILi1EEES8_S8_EEENS6_IJNS7_ILi128EEENS7_ILi96EEENS7_ILi64EEEEEELi256ENS_10bfloat16_tEfNS_4arch4Sm90ELb1ELb0ELb1ELb1ELb1ELb0ELb0ELb1ELb0ELb1ELb1ELb0EEENS1_21CollectiveEpilogueFwdINS6_IJSA_NS7_ILi256EEESB_EEES9_SE_SG_Li256ELb1ELb1ELb1ELb0EEENS1_36VarlenDynamicPersistentTileSchedulerILi128ELi96ELi256ELi128ELb1ELb1ELb1ELb1ELb1ELb1EEEEEEEEEvNT_6ParamsE,(.L_x_32 - _ZN7cutlass13device_kernelIN5flash11enable_sm90INS1_16FlashAttnFwdSm90INS1_25CollectiveMainloopFwdSm90ILi2EN4cute5tupleIJNS5_1CILi1EEES8_S8_EEENS6_IJNS7_ILi128EEENS7_ILi96EEENS7_ILi64EEEEEELi256ENS_10bfloat16_tEfNS_4arch4Sm90ELb1ELb0ELb1ELb1ELb1ELb0ELb0ELb1ELb0ELb1ELb1ELb0EEENS1_21CollectiveEpilogueFwdINS6_IJSA_NS7_ILi256EEESB_EEES9_SE_SG_Li256ELb1ELb1ELb1ELb0EEENS1_36VarlenDynamicPersistentTileSchedulerILi128ELi96ELi256ELi128ELb1ELb1ELb1ELb1ELb1ELb1EEEEEEEEEvNT_6ParamsE)
        .other          _ZN7cutlass13device_kernelIN5flash11enable_sm90INS1_16FlashAttnFwdSm90INS1_25CollectiveMainloopFwdSm90ILi2EN4cute5tupleIJNS5_1CILi1EEES8_S8_EEENS6_IJNS7_ILi128EEENS7_ILi96EEENS7_ILi64EEEEEELi256ENS_10bfloat16_tEfNS_4arch4Sm90ELb1ELb0ELb1ELb1ELb1ELb0ELb0ELb1ELb0ELb1ELb1ELb0EEENS1_21CollectiveEpilogueFwdINS6_IJSA_NS7_ILi256EEESB_EEES9_SE_SG_Li256ELb1ELb1ELb1ELb0EEENS1_36VarlenDynamicPersistentTileSchedulerILi128ELi96ELi256ELi128ELb1ELb1ELb1ELb1ELb1ELb1EEEEEEEEEvNT_6ParamsE,@"STO_CUDA_ENTRY STV_DEFAULT"
_ZN7cutlass13device_kernelIN5flash11enable_sm90INS1_16FlashAttnFwdSm90INS1_25CollectiveMainloopFwdSm90ILi2EN4cute5tupleIJNS5_1CILi1EEES8_S8_EEENS6_IJNS7_ILi128EEENS7_ILi96EEENS7_ILi64EEEEEELi256ENS_10bfloat16_tEfNS_4arch4Sm90ELb1ELb0ELb1ELb1ELb1ELb0ELb0ELb1ELb0ELb1ELb1ELb0EEENS1_21CollectiveEpilogueFwdINS6_IJSA_NS7_ILi256EEESB_EEES9_SE_SG_Li256ELb1ELb1ELb1ELb0EEENS1_36VarlenDynamicPersistentTileSchedulerILi128ELi96ELi256ELi128ELb1ELb1ELb1ELb1ELb1ELb1EEEEEEEEEvNT_6ParamsE:
[----:B------:R-:W-:Y:S01]  /*0000*/  LDC R1, c[0x0][0x37c] ;  /* 0x0000df00ff017b82 */ /* 0x000fe20000000800 */
[----:B------:R-:W-:Y:S05]  /*0010*/  EXIT ;  /* 0x000000000000794d */ /* 0x000fea0003800000 */
.L_x_14:
        /* <DEDUP_REMOVED lines=14> */
.L_x_32:


//--------------------- .text._ZN7cutlass13device_kernelIN5flash11enable_sm90INS1_16FlashAttnFwdSm90INS1_25CollectiveMainloopFwdSm90ILi2EN4cute5tupleIJNS5_1CILi1EEES8_S8_EEENS6_IJNS7_ILi128EEENS7_ILi96EEENS7_ILi64EEEEEELi256ENS_10bfloat16_tEfNS_4arch4Sm90ELb1ELb0ELb1ELb1ELb1ELb1ELb0ELb1ELb0ELb1ELb1ELb0EEENS1_21CollectiveEpilogueFwdINS6_IJSA_NS7_ILi256EEESB_EEES9_SE_SG_Li256ELb1ELb1ELb1ELb0EEENS1_36VarlenDynamicPersistentTileSchedulerILi128ELi96ELi256ELi128ELb1ELb1ELb1ELb1ELb1ELb1EEEEEEEEEvNT_6ParamsE --------------------------
	.section	.text._ZN7cutlass13device_kernelIN5flash11enable_sm90INS1_16FlashAttnFwdSm90INS1_25CollectiveMainloopFwdSm90ILi2EN4cute5tupleIJNS5_1CILi1EEES8_S8_EEENS6_IJNS7_ILi128EEENS7_ILi96EEENS7_ILi64EEEEEELi256ENS_10bfloat16_tEfNS_4arch4Sm90ELb1ELb0ELb1ELb1ELb1ELb1ELb0ELb1ELb0ELb1ELb1ELb0EEENS1_21CollectiveEpilogueFwdINS6_IJSA_NS7_ILi256EEESB_EEES9_SE_SG_Li256ELb1ELb1ELb1ELb0EEENS1_36VarlenDynamicPersistentTileSchedulerILi128ELi96ELi256ELi128ELb1ELb1ELb1ELb1ELb1ELb1EEEEEEEEEvNT_6ParamsE,"ax",@progbits
	.align	128
.text._ZN7cutlass13device_kernelIN5flash11enable_sm90INS1_16FlashAttnFwdSm90INS1_25CollectiveMainloopFwdSm90ILi2EN4cute5tupleIJNS5_1CILi1EEES8_S8_EEENS6_IJNS7_ILi128EEENS7_ILi96EEENS7_ILi64EEEEEELi256ENS_10bfloat16_tEfNS_4arch4Sm90ELb1ELb0ELb1ELb1ELb1ELb1ELb0ELb1ELb0ELb1ELb1ELb0EEENS1_21CollectiveEpilogueFwdINS6_IJSA_NS7_ILi256EEESB_EEES9_SE_SG_Li256ELb1ELb1ELb1ELb0EEENS1_36VarlenDynamicPersistentTileSchedulerILi128ELi96ELi256ELi128ELb1ELb1ELb1ELb1ELb1ELb1EEEEEEEEEvNT_6ParamsE:
        .type           _ZN7cutlass13device_kernelIN5flash11enable_sm90INS1_16FlashAttnFwdSm90INS1_25CollectiveMainloopFwdSm90ILi2EN4cute5tupleIJNS5_1CILi1EEES8_S8_EEENS6_IJNS7_ILi128EEENS7_ILi96EEENS7_ILi64EEEEEELi256ENS_10bfloat16_tEfNS_4arch4Sm90ELb1ELb0ELb1ELb1ELb1ELb1ELb0ELb1ELb0ELb1ELb1ELb0EEENS1_21CollectiveEpilogueFwdINS6_IJSA_NS7_ILi256EEESB_EEES9_SE_SG_Li256ELb1ELb1ELb1ELb0EEENS1_36VarlenDynamicPersistentTileSchedulerILi128ELi96ELi256ELi128ELb1ELb1ELb1ELb1ELb1ELb1EEEEEEEEEvNT_6ParamsE,@function
        .size           _ZN7cutlass13device_kernelIN5flash11enable_sm90INS1_16FlashAttnFwdSm90INS1_25CollectiveMainloopFwdSm90ILi2EN4cute5tupleIJNS5_1CILi1EEES8_S8_EEENS6_IJNS7_ILi128EEENS7_ILi96EEENS7_ILi64EEEEEELi256ENS_10bfloat16_tEfNS_4arch4Sm90ELb1ELb0ELb1ELb1ELb1ELb1ELb0ELb1ELb0ELb1ELb1ELb0EEENS1_21CollectiveEpilogueFwdINS6_IJSA_NS7_ILi256EEESB_EEES9_SE_SG_Li256ELb1ELb1ELb1ELb0EEENS1_36VarlenDynamicPersistentTileSchedulerILi128ELi96ELi256ELi128ELb1ELb1ELb1ELb1ELb1ELb1EEEEEEEEEvNT_6ParamsE,(.L_x_33 - _ZN7cutlass13device_kernelIN5flash11enable_sm90INS1_16FlashAttnFwdSm90INS1_25CollectiveMainloopFwdSm90ILi2EN4cute5tupleIJNS5_1CILi1EEES8_S8_EEENS6_IJNS7_ILi128EEENS7_ILi96EEENS7_ILi64EEEEEELi256ENS_10bfloat16_tEfNS_4arch4Sm90ELb1ELb0ELb1ELb1ELb1ELb1ELb0ELb1ELb0ELb1ELb1ELb0EEENS1_21CollectiveEpilogueFwdINS6_IJSA_NS7_ILi256EEESB_EEES9_SE_SG_Li256ELb1ELb1ELb1ELb0EEENS1_36VarlenDynamicPersistentTileSchedulerILi128ELi96ELi256ELi128ELb1ELb1ELb1ELb1ELb1ELb1EEEEEEEEEvNT_6ParamsE)
        .other          _ZN7cutlass13device_kernelIN5flash11enable_sm90INS1_16FlashAttnFwdSm90INS1_25CollectiveMainloopFwdSm90ILi2EN4cute5tupleIJNS5_1CILi1EEES8_S8_EEENS6_IJNS7_ILi128EEENS7_ILi96EEENS7_ILi64EEEEEELi256ENS_10bfloat16_tEfNS_4arch4Sm90ELb1ELb0ELb1ELb1ELb1ELb1ELb0ELb1ELb0ELb1ELb1ELb0EEENS1_21CollectiveEpilogueFwdINS6_IJSA_NS7_ILi256EEESB_EEES9_SE_SG_Li256ELb1ELb1ELb1ELb0EEENS1_36VarlenDynamicPersistentTileSchedulerILi128ELi96ELi256ELi128ELb1ELb1ELb1ELb1ELb1ELb1EEEEEEEEEvNT_6ParamsE,@"STO_CUDA_ENTRY STV_DEFAULT"
_ZN7cutlass13device_kernelIN5flash11enable_sm90INS1_16FlashAttnFwdSm90INS1_25CollectiveMainloopFwdSm90ILi2EN4cute5tupleIJNS5_1CILi1EEES8_S8_EEENS6_IJNS7_ILi128EEENS7_ILi96EEENS7_ILi64EEEEEELi256ENS_10bfloat16_tEfNS_4arch4Sm90ELb1ELb0ELb1ELb1ELb1ELb1ELb0ELb1ELb0ELb1ELb1ELb0EEENS1_21CollectiveEpilogueFwdINS6_IJSA_NS7_ILi256EEESB_EEES9_SE_SG_Li256ELb1ELb1ELb1ELb0EEENS1_36VarlenDynamicPersistentTileSchedulerILi128ELi96ELi256ELi128ELb1ELb1ELb1ELb1ELb1ELb1EEEEEEEEEvNT_6ParamsE:
[----:B------:R-:W-:Y:S01]  /*0000*/  LDC R1, c[0x0][0x37c] ;  /* 0x0000df00ff017b82 */ /* 0x000fe20000000800 */
[----:B------:R-:W-:Y:S05]  /*0010*/  EXIT ;  /* 0x000000000000794d */ /* 0x000fea0003800000 */
.L_x_15:
        /* <DEDUP_REMOVED lines=14> */
.L_x_33:


//--------------------- .text._ZN7cutlass13device_kernelIN5flash11enable_sm90INS1_16FlashAttnFwdSm90INS1_25CollectiveMainloopFwdSm90ILi2EN4cute5tupleIJNS5_1CILi1EEES8_S8_EEENS6_IJNS7_ILi128EEENS7_ILi96EEENS7_ILi64EEEEEELi256ENS_10bfloat16_tEfNS_4arch4Sm90ELb1ELb0ELb1ELb1ELb1ELb0ELb1ELb1ELb0ELb1ELb1ELb0EEENS1_21CollectiveEpilogueFwdINS6_IJSA_NS7_ILi256EEESB_EEES9_SE_SG_Li256ELb1ELb1ELb1ELb0EEENS1_36VarlenDynamicPersistentTileSchedulerILi128ELi96ELi256ELi128ELb1ELb1ELb1ELb1ELb1ELb1EEEEEEEEEvNT_6ParamsE --------------------------
	.section	.text._ZN7cutlass13device_kernelIN5flash11enable_sm90INS1_16FlashAttnFwdSm90INS1_25CollectiveMainloopFwdSm90ILi2EN4cute5tupleIJNS5_1CILi1EEES8_S8_EEENS6_IJNS7_ILi128EEENS7_ILi96EEENS7_ILi64EEEEEELi256ENS_10bfloat16_tEfNS_4arch4Sm90ELb1ELb0ELb1ELb1ELb1ELb0ELb1ELb1ELb0ELb1ELb1ELb0EEENS1_21CollectiveEpilogueFwdINS6_IJSA_NS7_ILi256EEESB_EEES9_SE_SG_Li256ELb1ELb1ELb1ELb0EEENS1_36VarlenDynamicPersistentTileSchedulerILi128ELi96ELi256ELi128ELb1ELb1ELb1ELb1ELb1ELb1EEEEEEEEEvNT_6ParamsE,"ax",@progbits
	.align	128
.text._ZN7cutlass13device_kernelIN5flash11enable_sm90INS1_16FlashAttnFwdSm90INS1_25CollectiveMainloopFwdSm90ILi2EN4cute5tupleIJNS5_1CILi1EEES8_S8_EEENS6_IJNS7_ILi128EEENS7_ILi96EEENS7_ILi64EEEEEELi256ENS_10bfloat16_tEfNS_4arch4Sm90ELb1ELb0ELb1ELb1ELb1ELb0ELb1ELb1ELb0ELb1ELb1ELb0EEENS1_21CollectiveEpilogueFwdINS6_IJSA_NS7_ILi256EEESB_EEES9_SE_SG_Li256ELb1ELb1ELb1ELb0EEENS1_36VarlenDynamicPersistentTileSchedulerILi128ELi96ELi256ELi128ELb1ELb1ELb1ELb1ELb1ELb1EEEEEEEEEvNT_6ParamsE:
        .type           _ZN7cutlass13device_kernelIN5flash11enable_sm90INS1_16FlashAttnFwdSm90INS1_25CollectiveMainloopFwdSm90ILi2EN4cute5tupleIJNS5_1CILi1EEES8_S8_EEENS6_IJNS7_ILi128EEENS7_ILi96EEENS7_ILi64EEEEEELi256ENS_10bfloat16_tEfNS_4arch4Sm90ELb1ELb0ELb1ELb1ELb1ELb0ELb1ELb1ELb0ELb1ELb1ELb0EEENS1_21CollectiveEpilogueFwdINS6_IJSA_NS7_ILi256EEESB_EEES9_SE_SG_Li256ELb1ELb1ELb1ELb0EEENS1_36VarlenDynamicPersistentTileSchedulerILi128ELi96ELi256ELi128ELb1ELb1ELb1ELb1ELb1ELb1EEEEEEEEEvNT_6ParamsE,@function
        .size           _ZN7cutlass13device_kernelIN5flash11enable_sm90INS1_16FlashAttnFwdSm90INS1_25CollectiveMainloopFwdSm90ILi2EN4cute5tupleIJNS5_1CILi1EEES8_S8_EEENS6_IJNS7_ILi128EEENS7_ILi96EEENS7_ILi64EEEEEELi256ENS_10bfloat16_tEfNS_4arch4Sm90ELb1ELb0ELb1ELb1ELb1ELb0ELb1ELb1ELb0ELb1ELb1ELb0EEENS1_21CollectiveEpilogueFwdINS6_IJSA_NS7_ILi256EEESB_EEES9_SE_SG_Li256ELb1ELb1ELb1ELb0EEENS1_36VarlenDynamicPersistentTileSchedulerILi128ELi96ELi256ELi128ELb1ELb1ELb1ELb1ELb1ELb1EEEEEEEEEvNT_6ParamsE,(.L_x_34 - _ZN7cutlass13device_kernelIN5flash11enable_sm90INS1_16FlashAttnFwdSm90INS1_25CollectiveMainloopFwdSm90ILi2EN4cute5tupleIJNS5_1CILi1EEES8_S8_EEENS6_IJNS7_ILi128EEENS7_ILi96EEENS7_ILi64EEEEEELi256ENS_10bfloat16_tEfNS_4arch4Sm90ELb1ELb0ELb1ELb1ELb1ELb0ELb1ELb1ELb0ELb1ELb1ELb0EEENS1_21CollectiveEpilogueFwdINS6_IJSA_NS7_ILi256EEESB_EEES9_SE_SG_Li256ELb1ELb1ELb1ELb0EEENS1_36VarlenDynamicPersistentTileSchedulerILi128ELi96ELi256ELi128ELb1ELb1ELb1ELb1ELb1ELb1EEEEEEEEEvNT_6ParamsE)
        .other          _ZN7cutlass13device_kernelIN5flash11enable_sm90INS1_16FlashAttnFwdSm90INS1_25CollectiveMainloopFwdSm90ILi2EN4cute5tupleIJNS5_1CILi1EEES8_S8_EEENS6_IJNS7_ILi128EEENS7_ILi96EEENS7_ILi64EEEEEELi256ENS_10bfloat16_tEfNS_4arch4Sm90ELb1ELb0ELb1ELb1ELb1ELb0ELb1ELb1ELb0ELb1ELb1ELb0EEENS1_21CollectiveEpilogueFwdINS6_IJSA_NS7_ILi256EEESB_EEES9_SE_SG_Li256ELb1ELb1ELb1ELb0EEENS1_36VarlenDynamicPersistentTileSchedulerILi128ELi96ELi256ELi128ELb1ELb1ELb1ELb1ELb1ELb1EEEEEEEEEvNT_6ParamsE,@"STO_CUDA_ENTRY STV_DEFAULT"
_ZN7cutlass13device_kernelIN5flash11enable_sm90INS1_16FlashAttnFwdSm90INS1_25CollectiveMainloopFwdSm90ILi2EN4cute5tupleIJNS5_1CILi1EEES8_S8_EEENS6_IJNS7_ILi128EEENS7_ILi96EEENS7_ILi64EEEEEELi256ENS_10bfloat16_tEfNS_4arch4Sm90ELb1ELb0ELb1ELb1ELb1ELb0ELb1ELb1ELb0ELb1ELb1ELb0EEENS1_21CollectiveEpilogueFwdINS6_IJSA_NS7_ILi256EEESB_EEES9_SE_SG_Li256ELb1ELb1ELb1ELb0EEENS1_36VarlenDynamicPersistentTileSchedulerILi128ELi96ELi256ELi128ELb1ELb1ELb1ELb1ELb1ELb1EEEEEEEEEvNT_6ParamsE:
[----:B------:R-:W-:Y:S01]  /*0000*/  LDC R1, c[0x0][0x37c] ;  /* 0x0000df00ff017b82 */ /* 0x000fe20000000800 */
[----:B------:R-:W-:Y:S05]  /*0010*/  EXIT ;  /* 0x000000000000794d */ /* 0x000fea0003800000 */
.L_x_16:
        /* <DEDUP_REMOVED lines=14> */
.L_x_34:


//--------------------- .text._ZN7cutlass13device_kernelIN5flash11enable_sm90INS1_16FlashAttnFwdSm90INS1_25CollectiveMainloopFwdSm90ILi2EN4cute5tupleIJNS5_1CILi1EEES8_S8_EEENS6_IJNS7_ILi128EEENS7_ILi96EEENS7_ILi64EEEEEELi256ENS_10bfloat16_tEfNS_4arch4Sm90ELb1ELb0ELb1ELb1ELb1ELb1ELb1ELb1ELb0ELb1ELb1ELb0EEENS1_21CollectiveEpilogueFwdINS6_IJSA_NS7_ILi256EEESB_EEES9_SE_SG_Li256ELb1ELb1ELb1ELb0EEENS1_36VarlenDynamicPersistentTileSchedulerILi128ELi96ELi256ELi128ELb1ELb1ELb1ELb1ELb1ELb1EEEEEEEEEvNT_6ParamsE --------------------------
	.section	.text._ZN7cutlass13device_kernelIN5flash11enable_sm90INS1_16FlashAttnFwdSm90INS1_25CollectiveMainloopFwdSm90ILi2EN4cute5tupleIJNS5_1CILi1EEES8_S8_EEENS6_IJNS7_ILi128EEENS7_ILi96EEENS7_ILi64EEEEEELi256ENS_10bfloat16_tEfNS_4arch4Sm90ELb1ELb0ELb1ELb1ELb1ELb1ELb1ELb1ELb0ELb1ELb1ELb0EEENS1_21CollectiveEpilogueFwdINS6_IJSA_NS7_ILi256EEESB_EEES9_SE_SG_Li256ELb1ELb1ELb1ELb0EEENS1_36VarlenDynamicPersistentTileSchedulerILi128ELi96ELi256ELi128ELb1ELb1ELb1ELb1ELb1ELb1EEEEEEEEEvNT_6ParamsE,"ax",@progbits
	.align	128
.text._ZN7cutlass13device_kernelIN5flash11enable_sm90INS1_16FlashAttnFwdSm90INS1_25CollectiveMainloopFwdSm90ILi2EN4cute5tupleIJNS5_1CILi1EEES8_S8_EEENS6_IJNS7_ILi128EEENS7_ILi96EEENS7_ILi64EEEEEELi256ENS_10bfloat16_tEfNS_4arch4Sm90ELb1ELb0ELb1ELb1ELb1ELb1ELb1ELb1ELb0ELb1ELb1ELb0EEENS1_21CollectiveEpilogueFwdINS6_IJSA_NS7_ILi256EEESB_EEES9_SE_SG_Li256ELb1ELb1ELb1ELb0EEENS1_36VarlenDynamicPersistentTileSchedulerILi128ELi96ELi256ELi128ELb1ELb1ELb1ELb1ELb1ELb1EEEEEEEEEvNT_6ParamsE:
        .type           _ZN7cutlass13device_kernelIN5flash11enable_sm90INS1_16FlashAttnFwdSm90INS1_25CollectiveMainloopFwdSm90ILi2EN4cute5tupleIJNS5_1CILi1EEES8_S8_EEENS6_IJNS7_ILi128EEENS7_ILi96EEENS7_ILi64EEEEEELi256ENS_10bfloat16_tEfNS_4arch4Sm90ELb1ELb0ELb1ELb1ELb1ELb1ELb1ELb1ELb0ELb1ELb1ELb0EEENS1_21CollectiveEpilogueFwdINS6_IJSA_NS7_ILi256EEESB_EEES9_SE_SG_Li256ELb1ELb1ELb1ELb0EEENS1_36VarlenDynamicPersistentTileSchedulerILi128ELi96ELi256ELi128ELb1ELb1ELb1ELb1ELb1ELb1EEEEEEEEEvNT_6ParamsE,@function
        .size           _ZN7cutlass13device_kernelIN5flash11enable_sm90INS1_16FlashAttnFwdSm90INS1_25CollectiveMainloopFwdSm90ILi2EN4cute5tupleIJNS5_1CILi1EEES8_S8_EEENS6_IJNS7_ILi128EEENS7_ILi96EEENS7_ILi64EEEEEELi256ENS_10bfloat16_tEfNS_4arch4Sm90ELb1ELb0ELb1ELb1ELb1ELb1ELb1ELb1ELb0ELb1ELb1ELb0EEENS1_21CollectiveEpilogueFwdINS6_IJSA_NS7_ILi256EEESB_EEES9_SE_SG_Li256ELb1ELb1ELb1ELb0EEENS1_36VarlenDynamicPersistentTileSchedulerILi128ELi96ELi256ELi128ELb1ELb1ELb1ELb1ELb1ELb1EEEEEEEEEvNT_6ParamsE,(.L_x_35 - _ZN7cutlass13device_kernelIN5flash11enable_sm90INS1_16FlashAttnFwdSm90INS1_25CollectiveMainloopFwdSm90ILi2EN4cute5tupleIJNS5_1CILi1EEES8_S8_EEENS6_IJNS7_ILi128EEENS7_ILi96EEENS7_ILi64EEEEEELi256ENS_10bfloat16_tEfNS_4arch4Sm90ELb1ELb0ELb1ELb1ELb1ELb1ELb1ELb1ELb0ELb1ELb1ELb0EEENS1_21CollectiveEpilogueFwdINS6_IJSA_NS7_ILi256EEESB_EEES9_SE_SG_Li256ELb1ELb1ELb1ELb0EEENS1_36VarlenDynamicPersistentTileSchedulerILi128ELi96ELi256ELi128ELb1ELb1ELb1ELb1ELb1ELb1EEEEEEEEEvNT_6ParamsE)
        .other          _ZN7cutlass13device_kernelIN5flash11enable_sm90INS1_16FlashAttnFwdSm90INS1_25CollectiveMainloopFwdSm90ILi2EN4cute5tupleIJNS5_1CILi1EEES8_S8_EEENS6_IJNS7_ILi128EEENS7_ILi96EEENS7_ILi64EEEEEELi256ENS_10bfloat16_tEfNS_4arch4Sm90ELb1ELb0ELb1ELb1ELb1ELb1ELb1ELb1ELb0ELb1ELb1ELb0EEENS1_21CollectiveEpilogueFwdINS6_IJSA_NS7_ILi256EEESB_EEES9_SE_SG_Li256ELb1ELb1ELb1ELb0EEENS1_36VarlenDynamicPersistentTileSchedulerILi128ELi96ELi256ELi128ELb1ELb1ELb1ELb1ELb1ELb1EEEEEEEEEvNT_6ParamsE,@"STO_CUDA_ENTRY STV_DEFAULT"
_ZN7cutlass13device_kernelIN5flash11enable_sm90INS1_16FlashAttnFwdSm90INS1_25CollectiveMainloopFwdSm90ILi2EN4cute5tupleIJNS5_1CILi1EEES8_S8_EEENS6_IJNS7_ILi128EEENS7_ILi96EEENS7_ILi64EEEEEELi256ENS_10bfloat16_tEfNS_4arch4Sm90ELb1ELb0ELb1ELb1ELb1ELb1ELb1ELb1ELb0ELb1ELb1ELb0EEENS1_21CollectiveEpilogueFwdINS6_IJSA_NS7_ILi256EEESB_EEES9_SE_SG_Li256ELb1ELb1ELb1ELb0EEENS1_36VarlenDynamicPersistentTileSchedulerILi128ELi96ELi256ELi128ELb1ELb1ELb1ELb1ELb1ELb1EEEEEEEEEvNT_6ParamsE:
[----:B------:R-:W-:Y:S01]  /*0000*/  LDC R1, c[0x0][0x37c] ;  /* 0x0000df00ff017b82 */ /* 0x000fe20000000800 */
[----:B------:R-:W-:Y:S05]  /*0010*/  EXIT ;  /* 0x000000000000794d */ /* 0x000fea0003800000 */
.L_x_17:
        /* <DEDUP_REMOVED lines=14> */
.L_x_35:


//--------------------- .nv.shared.reserved.0     --------------------------
	.section	.nv.shared.reserved.0,"aw",@nobits
	.weak		__nv_reservedSMEM_offset_0_alias
	.size		__nv_reservedSMEM_offset_0_alias, 0, 64
	.other		__nv_reservedSMEM_offset_0_alias,@"STO_CUDA_RESERVED_SHARED STV_DEFAULT"
__nv_reservedSMEM_offset_0_alias:
	.zero		0
	.zero		64


//--------------------- .nv.global                --------------------------
	.section	.nv.global,"aw",@nobits
.nv.global:
	.type		_ZN89_INTERNAL_d7b8bb7b_53_flash_fwd_hdim64_256_bf16_paged_split_softcap_sm90_cu_a6473388_32784cute1_E,@object
	.size		_ZN89_INTERNAL_d7b8bb7b_53_flash_fwd_hdim64_256_bf16_paged_split_softcap_sm90_cu_a6473388_32784cute1_E,(_ZN89_INTERNAL_d7b8bb7b_53_flash_fwd_hdim64_256_bf16_paged_split_softcap_sm90_cu_a6473388_32784cuda3std3__45__cpo6cbeginE - _ZN89_INTERNAL_d7b8bb7b_53_flash_fwd_hdim64_256_bf16_paged_split_softcap_sm90_cu_a6473388_32784cute1_E)
_ZN89_INTERNAL_d7b8bb7b_53_flash_fwd_hdim64_256_bf16_paged_split_softcap_sm90_cu_a6473388_32784cute1_E:
	.zero		1
	.type		_ZN89_INTERNAL_d7b8bb7b_53_flash_fwd_hdim64_256_bf16_paged_split_softcap_sm90_cu_a6473388_32784cuda3std3__45__cpo6cbeginE,@object
	.size		_ZN89_INTERNAL_d7b8bb7b_53_flash_fwd_hdim64_256_bf16_paged_split_softcap_sm90_cu_a6473388_32784cuda3std3__45__cpo6cbeginE,(_ZN89_INTERNAL_d7b8bb7b_53_flash_fwd_hdim64_256_bf16_paged_split_softcap_sm90_cu_a6473388_32784cuda3std3__48in_placeE - _ZN89_INTERNAL_d7b8bb7b_53_flash_fwd_hdim64_256_bf16_paged_split_softcap_sm90_cu_a6473388_32784cuda3std3__45__cpo6cbeginE)
_ZN89_INTERNAL_d7b8bb7b_53_flash_fwd_hdim64_256_bf16_paged_split_softcap_sm90_cu_a6473388_32784cuda3std3__45__cpo6cbeginE:
	.zero		1
	.type		_ZN89_INTERNAL_d7b8bb7b_53_flash_fwd_hdim64_256_bf16_paged_split_softcap_sm90_cu_a6473388_32784cuda3std3__48in_placeE,@object
	.size		_ZN89_INTERNAL_d7b8bb7b_53_flash_fwd_hdim64_256_bf16_paged_split_softcap_sm90_cu_a6473388_32784cuda3std3__48in_placeE,(_ZN89_INTERNAL_d7b8bb7b_53_flash_fwd_hdim64_256_bf16_paged_split_softcap_sm90_cu_a6473388_32784cuda3std6ranges3__45__cpo9iter_moveE - _ZN89_INTERNAL_d7b8bb7b_53_flash_fwd_hdim64_256_bf16_paged_split_softcap_sm90_cu_a6473388_32784cuda3std3__48in_placeE)
_ZN89_INTERNAL_d7b8bb7b_53_flash_fwd_hdim64_256_bf16_paged_split_softcap_sm90_cu_a6473388_32784cuda3std3__48in_placeE:
	.zero		1
	.type		_ZN89_INTERNAL_d7b8bb7b_53_flash_fwd_hdim64_256_bf16_paged_split_softcap_sm90_cu_a6473388_32784cuda3std6ranges3__45__cpo9iter_moveE,@object
	.size		_ZN89_INTERNAL_d7b8bb7b_53_flash_fwd_hdim64_256_bf16_paged_split_softcap_sm90_cu_a6473388_32784cuda3std6ranges3__45__cpo9iter_moveE,(_ZN89_INTERNAL_d7b8bb7b_53_flash_fwd_hdim64_256_bf16_paged_split_softcap_sm90_cu_a6473388_32784cuda3std3__45__cpo5beginE - _ZN89_INTERNAL_d7b8bb7b_53_flash_fwd_hdim64_256_bf16_paged_split_softcap_sm90_cu_a6473388_32784cuda3std6ranges3__45__cpo9iter_moveE)
_ZN89_INTERNAL_d7b8bb7b_53_flash_fwd_hdim64_256_bf16_paged_split_softcap_sm90_cu_a6473388_32784cuda3std6ranges3__45__cpo9iter_moveE:
	.zero		1
	.type		_ZN89_INTERNAL_d7b8bb7b_53_flash_fwd_hdim64_256_bf16_paged_split_softcap_sm90_cu_a6473388_32784cuda3std3__45__cpo5beginE,@object
	.size		_ZN89_INTERNAL_d7b8bb7b_53_flash_fwd_hdim64_256_bf16_paged_split_softcap_sm90_cu_a6473388_32784cuda3std3__45__cpo5beginE,(_ZN89_INTERNAL_d7b8bb7b_53_flash_fwd_hdim64_256_bf16_paged_split_softcap_sm90_cu_a6473388_32784cuda3std3__491_GLOBAL__N__d7b8bb7b_53_flash_fwd_hdim64_256_bf16_paged_split_softcap_sm90_cu_a6473388_32786ignoreE - _ZN89_INTERNAL_d7b8bb7b_53_flash_fwd_hdim64_256_bf16_paged_split_softcap_sm90_cu_a6473388_32784cuda3std3__45__cpo5beginE)
_ZN89_INTERNAL_d7b8bb7b_53_flash_fwd_hdim64_256_bf16_paged_split_softcap_sm90_cu_a6473388_32784cuda3std3__45__cpo5beginE:
	.zero		1
	.type		_ZN89_INTERNAL_d7b8bb7b_53_flash_fwd_hdim64_256_bf16_paged_split_softcap_sm90_cu_a6473388_32784cuda3std3__491_GLOBAL__N__d7b8bb7b_53_flash_fwd_hdim64_256_bf16_paged_split_softcap_sm90_cu_a6473388_32786ignoreE,@object
	.size		_ZN89_INTERNAL_d7b8bb7b_53_flash_fwd_hdim64_256_bf16_paged_split_softcap_sm90_cu_a6473388_32784cuda3std3__491_GLOBAL__N__d7b8bb7b_53_flash_fwd_hdim64_256_bf16_paged_split_softcap_sm90_cu_a6473388_32786ignoreE,(_ZN89_INTERNAL_d7b8bb7b_53_flash_fwd_hdim64_256_bf16_paged_split_softcap_sm90_cu_a6473388_32784cute7productE - _ZN89_INTERNAL_d7b8bb7b_53_flash_fwd_hdim64_256_bf16_paged_split_softcap_sm90_cu_a6473388_32784cuda3std3__491_GLOBAL__N__d7b8bb7b_53_flash_fwd_hdim64_256_bf16_paged_split_softcap_sm90_cu_a6473388_32786ignoreE)
_ZN89_INTERNAL_d7b8bb7b_53_flash_fwd_hdim64_256_bf16_paged_split_softcap_sm90_cu_a6473388_32784cuda3std3__491_GLOBAL__N__d7b8bb7b_53_flash_fwd_hdim64_256_bf16_paged_split_softcap_sm90_cu_a6473388_32786ignoreE:
	.zero		1
	.type		_ZN89_INTERNAL_d7b8bb7b_53_flash_fwd_hdim64_256_bf16_paged_split_softcap_sm90_cu_a6473388_32784cute7productE,@object
	.size		_ZN89_INTERNAL_d7b8bb7b_53_flash_fwd_hdim64_256_bf16_paged_split_softcap_sm90_cu_a6473388_32784cute7productE,(_ZN89_INTERNAL_d7b8bb7b_53_flash_fwd_hdim64_256_bf16_paged_split_softcap_sm90_cu_a6473388_32784cuda3std3__45__cpo3endE - _ZN89_INTERNAL_d7b8bb7b_53_flash_fwd_hdim64_256_bf16_paged_split_softcap_sm90_cu_a6473388_32784cute7productE)
_ZN89_INTERNAL_d7b8bb7b_53_flash_fwd_hdim64_256_bf16_paged_split_softcap_sm90_cu_a6473388_32784cute7productE:
	.zero		1
	.type		_ZN89_INTERNAL_d7b8bb7b_53_flash_fwd_hdim64_256_bf16_paged_split_softcap_sm90_cu_a6473388_32784cuda3std3__45__cpo3endE,@object
	.size		_ZN89_INTERNAL_d7b8bb7b_53_flash_fwd_hdim64_256_bf16_paged_split_softcap_sm90_cu_a6473388_32784cuda3std3__45__cpo3endE,(_ZN89_INTERNAL_d7b8bb7b_53_flash_fwd_hdim64_256_bf16_paged_split_softcap_sm90_cu_a6473388_32784cuda3std3__419piecewise_constructE - _ZN89_INTERNAL_d7b8bb7b_53_flash_fwd_hdim64_256_bf16_paged_split_softcap_sm90_cu_a6473388_32784cuda3std3__45__cpo3endE)
_ZN89_INTERNAL_d7b8bb7b_53_flash_fwd_hdim64_256_bf16_paged_split_softcap_sm90_cu_a6473388_32784cuda3std3__45__cpo3endE:
	.zero		1
	.type		_ZN89_INTERNAL_d7b8bb7b_53_flash_fwd_hdim64_256_bf16_paged_split_softcap_sm90_cu_a6473388_32784cuda3std3__419piecewise_constructE,@object
	.size		_ZN89_INTERNAL_d7b8bb7b_53_flash_fwd_hdim64_256_bf16_paged_split_softcap_sm90_cu_a6473388_32784cuda3std3__419piecewise_constructE,(_ZN89_INTERNAL_d7b8bb7b_53_flash_fwd_hdim64_256_bf16_paged_split_softcap_sm90_cu_a6473388_32784cuda3std3__45__cpo4cendE - _ZN89_INTERNAL_d7b8bb7b_53_flash_fwd_hdim64_256_bf16_paged_split_softcap_sm90_cu_a6473388_32784cuda3std3__419piecewise_constructE)
_ZN89_INTERNAL_d7b8bb7b_53_flash_fwd_hdim64_256_bf16_paged_split_softcap_sm90_cu_a6473388_32784cuda3std3__419piecewise_constructE:
	.zero		1
	.type		_ZN89_INTERNAL_d7b8bb7b_53_flash_fwd_hdim64_256_bf16_paged_split_softcap_sm90_cu_a6473388_32784cuda3std3__45__cpo4cendE,@object
	.size		_ZN89_INTERNAL_d7b8bb7b_53_flash_fwd_hdim64_256_bf16_paged_split_softcap_sm90_cu_a6473388_32784cuda3std3__45__cpo4cendE,(_ZN89_INTERNAL_d7b8bb7b_53_flash_fwd_hdim64_256_bf16_paged_split_softcap_sm90_cu_a6473388_32784cuda3std6ranges3__45__cpo4swapE - _ZN89_INTERNAL_d7b8bb7b_53_flash_fwd_hdim64_256_bf16_paged_split_softcap_sm90_cu_a6473388_32784cuda3std3__45__cpo4cendE)
_ZN89_INTERNAL_d7b8bb7b_53_flash_fwd_hdim64_256_bf16_paged_split_softcap_sm90_cu_a6473388_32784cuda3std3__45__cpo4cendE:
	.zero		1
	.type		_ZN89_INTERNAL_d7b8bb7b_53_flash_fwd_hdim64_256_bf16_paged_split_softcap_sm90_cu_a6473388_32784cuda3std6ranges3__45__cpo4swapE,@object
	.size		_ZN89_INTERNAL_d7b8bb7b_53_flash_fwd_hdim64_256_bf16_paged_split_softcap_sm90_cu_a6473388_32784cuda3std6ranges3__45__cpo4swapE,(.L_7 - _ZN89_INTERNAL_d7b8bb7b_53_flash_fwd_hdim64_256_bf16_paged_split_softcap_sm90_cu_a6473388_32784cuda3std6ranges3__45__cpo4swapE)
_ZN89_INTERNAL_d7b8bb7b_53_flash_fwd_hdim64_256_bf16_paged_split_softcap_sm90_cu_a6473388_32784cuda3std6ranges3__45__cpo4swapE:
	.zero		1
.L_7:


//--------------------- .nv.constant0._ZN7cutlass13device_kernelIN5flash11enable_sm90INS1_16FlashAttnFwdSm90INS1_25CollectiveMainloopFwdSm90ILi2EN4cute5tupleIJNS5_1CILi1EEES8_S8_EEENS6_IJNS7_ILi128EEENS7_ILi96EEENS7_ILi64EEEEEELi256ENS_10bfloat16_tEfNS_4arch4Sm90ELb0ELb0ELb1ELb0ELb1ELb0ELb0ELb1ELb0ELb1ELb1ELb0EEENS1_21CollectiveEpilogueFwdINS6_IJSA_NS7_ILi256EEESB_EEES9_SE_SG_Li256ELb0ELb1ELb1ELb0EEENS1_19SingleTileSchedulerILb0ELb1ELb1ELi128EEEEEEEEEvNT_6ParamsE --------------------------
	.section	.nv.constant0._ZN7cutlass13device_kernelIN5flash11enable_sm90INS1_16FlashAttnFwdSm90INS1_25CollectiveMainloopFwdSm90ILi2EN4cute5tupleIJNS5_1CILi1EEES8_S8_EEENS6_IJNS7_ILi128EEENS7_ILi96EEENS7_ILi64EEEEEELi256ENS_10bfloat16_tEfNS_4arch4Sm90ELb0ELb0ELb1ELb0ELb1ELb0ELb0ELb1ELb0ELb1ELb1ELb0EEENS1_21CollectiveEpilogueFwdINS6_IJSA_NS7_ILi256EEESB_EEES9_SE_SG_Li256ELb0ELb1ELb1ELb0EEENS1_19SingleTileSchedulerILb0ELb1ELb1ELi128EEEEEEEEEvNT_6ParamsE,"a",@progbits
	.sectionflags	@""
	.align	4
.nv.constant0._ZN7cutlass13device_kernelIN5flash11enable_sm90INS1_16FlashAttnFwdSm90INS1_25CollectiveMainloopFwdSm90ILi2EN4cute5tupleIJNS5_1CILi1EEES8_S8_EEENS6_IJNS7_ILi128EEENS7_ILi96EEENS7_ILi64EEEEEELi256ENS_10bfloat16_tEfNS_4arch4Sm90ELb0ELb0ELb1ELb0ELb1ELb0ELb0ELb1ELb0ELb1ELb1ELb0EEENS1_21CollectiveEpilogueFwdINS6_IJSA_NS7_ILi256EEESB_EEES9_SE_SG_Li256ELb0ELb1ELb1ELb0EEENS1_19SingleTileSchedulerILb0ELb1ELb1ELi128EEEEEEEEEvNT_6ParamsE:
	.zero		3456


//--------------------- .nv.constant0._ZN7cutlass13device_kernelIN5flash11enable_sm90INS1_16FlashAttnFwdSm90INS1_25CollectiveMainloopFwdSm90ILi2EN4cute5tupleIJNS5_1CILi1EEES8_S8_EEENS6_IJNS7_ILi128EEENS7_ILi96EEENS7_ILi64EEEEEELi256ENS_10bfloat16_tEfNS_4arch4Sm90ELb0ELb0ELb1ELb0ELb1ELb0ELb1ELb1ELb0ELb1ELb1ELb0EEENS1_21CollectiveEpilogueFwdINS6_IJSA_NS7_ILi256EEESB_EEES9_SE_SG_Li256ELb0ELb1ELb1ELb0EEENS1_19SingleTileSchedulerILb0ELb1ELb1ELi128EEEEEEEEEvNT_6ParamsE --------------------------
	.section	.nv.constant0._ZN7cutlass13device_kernelIN5flash11enable_sm90INS1_16FlashAttnFwdSm90INS1_25CollectiveMainloopFwdSm90ILi2EN4cute5tupleIJNS5_1CILi1EEES8_S8_EEENS6_IJNS7_ILi128EEENS7_ILi96EEENS7_ILi64EEEEEELi256ENS_10bfloat16_tEfNS_4arch4Sm90ELb0ELb0ELb1ELb0ELb1ELb0ELb1ELb1ELb0ELb1ELb1ELb0EEENS1_21CollectiveEpilogueFwdINS6_IJSA_NS7_ILi256EEESB_EEES9_SE_SG_Li256ELb0ELb1ELb1ELb0EEENS1_19SingleTileSchedulerILb0ELb1ELb1ELi128EEEEEEEEEvNT_6ParamsE,"a",@progbits
	.sectionflags	@""
	.align	4
.nv.constant0._ZN7cutlass13device_kernelIN5flash11enable_sm90INS1_16FlashAttnFwdSm90INS1_25CollectiveMainloopFwdSm90ILi2EN4cute5tupleIJNS5_1CILi1EEES8_S8_EEENS6_IJNS7_ILi128EEENS7_ILi96EEENS7_ILi64EEEEEELi256ENS_10bfloat16_tEfNS_4arch4Sm90ELb0ELb0ELb1ELb0ELb1ELb0ELb1ELb1ELb0ELb1ELb1ELb0EEENS1_21CollectiveEpilogueFwdINS6_IJSA_NS7_ILi256EEESB_EEES9_SE_SG_Li256ELb0ELb1ELb1ELb0EEENS1_19SingleTileSchedulerILb0ELb1ELb1ELi128EEEEEEEEEvNT_6ParamsE:
	.zero		3712


//--------------------- .nv.constant0._ZN7cutlass13device_kernelIN5flash11enable_sm90INS1_16FlashAttnFwdSm90INS1_25CollectiveMainloopFwdSm90ILi2EN4cute5tupleIJNS5_1CILi1EEES8_S8_EEENS6_IJNS7_ILi128EEENS7_ILi96EEENS7_ILi64EEEEEELi256ENS_10bfloat16_tEfNS_4arch4Sm90ELb0ELb0ELb1ELb1ELb1ELb0ELb0ELb1ELb0ELb1ELb1ELb0EEENS1_21CollectiveEpilogueFwdINS6_IJSA_NS7_ILi256EEESB_EEES9_SE_SG_Li256ELb1ELb1ELb1ELb0EEENS1_36VarlenDynamicPersistentTileSchedulerILi128ELi96ELi256ELi128ELb1ELb1ELb1ELb0ELb1ELb1EEEEEEEEEvNT_6ParamsE --------------------------
	.section	.nv.constant0._ZN7cutlass13device_kernelIN5flash11enable_sm90INS1_16FlashAttnFwdSm90INS1_25CollectiveMainloopFwdSm90ILi2EN4cute5tupleIJNS5_1CILi1EEES8_S8_EEENS6_IJNS7_ILi128EEENS7_ILi96EEENS7_ILi64EEEEEELi256ENS_10bfloat16_tEfNS_4arch4Sm90ELb0ELb0ELb1ELb1ELb1ELb0ELb0ELb1ELb0ELb1ELb1ELb0EEENS1_21CollectiveEpilogueFwdINS6_IJSA_NS7_ILi256EEESB_EEES9_SE_SG_Li256ELb1ELb1ELb1ELb0EEENS1_36VarlenDynamicPersistentTileSchedulerILi128ELi96ELi256ELi128ELb1ELb1ELb1ELb0ELb1ELb1EEEEEEEEEvNT_6ParamsE,"a",@progbits
	.sectionflags	@""
	.align	4
.nv.constant0._ZN7cutlass13device_kernelIN5flash11enable_sm90INS1_16FlashAttnFwdSm90INS1_25CollectiveMainloopFwdSm90ILi2EN4cute5tupleIJNS5_1CILi1EEES8_S8_EEENS6_IJNS7_ILi128EEENS7_ILi96EEENS7_ILi64EEEEEELi256ENS_10bfloat16_tEfNS_4arch4Sm90ELb0ELb0ELb1ELb1ELb1ELb0ELb0ELb1ELb0ELb1ELb1ELb0EEENS1_21CollectiveEpilogueFwdINS6_IJSA_NS7_ILi256EEESB_EEES9_SE_SG_Li256ELb1ELb1ELb1ELb0EEENS1_36VarlenDynamicPersistentTileSchedulerILi128ELi96ELi256ELi128ELb1ELb1ELb1ELb0ELb1ELb1EEEEEEEEEvNT_6ParamsE:
	.zero		3584


//--------------------- .nv.constant0._ZN7cutlass13device_kernelIN5flash11enable_sm90INS1_16FlashAttnFwdSm90INS1_25CollectiveMainloopFwdSm90ILi2EN4cute5tupleIJNS5_1CILi1EEES8_S8_EEENS6_IJNS7_ILi128EEENS7_ILi96EEENS7_ILi64EEEEEELi256ENS_10bfloat16_tEfNS_4arch4Sm90ELb0ELb0ELb1ELb1ELb1ELb1ELb0ELb1ELb0ELb1ELb1ELb0EEENS1_21CollectiveEpilogueFwdINS6_IJSA_NS7_ILi256EEESB_EEES9_SE_SG_Li256ELb1ELb1ELb1ELb0EEENS1_36VarlenDynamicPersistentTileSchedulerILi128ELi96ELi256ELi128ELb1ELb1ELb1ELb0ELb1ELb1EEEEEEEEEvNT_6ParamsE --------------------------
	.section	.nv.constant0._ZN7cutlass13device_kernelIN5flash11enable_sm90INS1_16FlashAttnFwdSm90INS1_25CollectiveMainloopFwdSm90ILi2EN4cute5tupleIJNS5_1CILi1EEES8_S8_EEENS6_IJNS7_ILi128EEENS7_ILi96EEENS7_ILi64EEEEEELi256ENS_10bfloat16_tEfNS_4arch4Sm90ELb0ELb0ELb1ELb1ELb1ELb1ELb0ELb1ELb0ELb1ELb1ELb0EEENS1_21CollectiveEpilogueFwdINS6_IJSA_NS7_ILi256EEESB_EEES9_SE_SG_Li256ELb1ELb1ELb1ELb0EEENS1_36VarlenDynamicPersistentTileSchedulerILi128ELi96ELi256ELi128ELb1ELb1ELb1ELb0ELb1ELb1EEEEEEEEEvNT_6ParamsE,"a",@progbits
	.sectionflags	@""
	.align	4
.nv.constant0._ZN7cutlass13device_kernelIN5flash11enable_sm90INS1_16FlashAttnFwdSm90INS1_25CollectiveMainloopFwdSm90ILi2EN4cute5tupleIJNS5_1CILi1EEES8_S8_EEENS6_IJNS7_ILi128EEENS7_ILi96EEENS7_ILi64EEEEEELi256ENS_10bfloat16_tEfNS_4arch4Sm90ELb0ELb0ELb1ELb1ELb1ELb1ELb0ELb1ELb0ELb1ELb1ELb0EEENS1_21CollectiveEpilogueFwdINS6_IJSA_NS7_ILi256EEESB_EEES9_SE_SG_Li256ELb1ELb1ELb1ELb0EEENS1_36VarlenDynamicPersistentTileSchedulerILi128ELi96ELi256ELi128ELb1ELb1ELb1ELb0ELb1ELb1EEEEEEEEEvNT_6ParamsE:
	.zero		3584


//--------------------- .nv.constant0._ZN7cutlass13device_kernelIN5flash11enable_sm90INS1_16FlashAttnFwdSm90INS1_25CollectiveMainloopFwdSm90ILi2EN4cute5tupleIJNS5_1CILi1EEES8_S8_EEENS6_IJNS7_ILi128EEENS7_ILi96EEENS7_ILi64EEEEEELi256ENS_10bfloat16_tEfNS_4arch4Sm90ELb0ELb0ELb1ELb1ELb1ELb0ELb1ELb1ELb0ELb1ELb1ELb0EEENS1_21CollectiveEpilogueFwdINS6_IJSA_NS7_ILi256EEESB_EEES9_SE_SG_Li256ELb1ELb1ELb1ELb0EEENS1_36VarlenDynamicPersistentTileSchedulerILi128ELi96ELi256ELi128ELb1ELb1ELb1ELb0ELb1ELb1EEEEEEEEEvNT_6ParamsE --------------------------
	.section	.nv.constant0._ZN7cutlass13device_kernelIN5flash11enable_sm90INS1_16FlashAttnFwdSm90INS1_25CollectiveMainloopFwdSm90ILi2EN4cute5tupleIJNS5_1CILi1EEES8_S8_EEENS6_IJNS7_ILi128EEENS7_ILi96EEENS7_ILi64EEEEEELi256ENS_10bfloat16_tEfNS_4arch4Sm90ELb0ELb0ELb1ELb1ELb1ELb0ELb1ELb1ELb0ELb1ELb1ELb0EEENS1_21CollectiveEpilogueFwdINS6_IJSA_NS7_ILi256EEESB_EEES9_SE_SG_Li256ELb1ELb1ELb1ELb0EEENS1_36VarlenDynamicPersistentTileSchedulerILi128ELi96ELi256ELi128ELb1ELb1ELb1ELb0ELb1ELb1EEEEEEEEEvNT_6ParamsE,"a",@progbits
	.sectionflags	@""
	.align	4
.nv.constant0._ZN7cutlass13device_kernelIN5flash11enable_sm90INS1_16FlashAttnFwdSm90INS1_25CollectiveMainloopFwdSm90ILi2EN4cute5tupleIJNS5_1CILi1EEES8_S8_EEENS6_IJNS7_ILi128EEENS7_ILi96EEENS7_ILi64EEEEEELi256ENS_10bfloat16_tEfNS_4arch4Sm90ELb0ELb0ELb1ELb1ELb1ELb0ELb1ELb1ELb0ELb1ELb1ELb0EEENS1_21CollectiveEpilogueFwdINS6_IJSA_NS7_ILi256EEESB_EEES9_SE_SG_Li256ELb1ELb1ELb1ELb0EEENS1_36VarlenDynamicPersistentTileSchedulerILi128ELi96ELi256ELi128ELb1ELb1ELb1ELb0ELb1ELb1EEEEEEEEEvNT_6ParamsE:
	.zero		3840


//--------------------- .nv.constant0._ZN7cutlass13device_kernelIN5flash11enable_sm90INS1_16FlashAttnFwdSm90INS1_25CollectiveMainloopFwdSm90ILi2EN4cute5tupleIJNS5_1CILi1EEES8_S8_EEENS6_IJNS7_ILi128EEENS7_ILi96EEENS7_ILi64EEEEEELi256ENS_10bfloat16_tEfNS_4arch4Sm90ELb0ELb0ELb1ELb1ELb1ELb1ELb1ELb1ELb0ELb1ELb1ELb0EEENS1_21CollectiveEpilogueFwdINS6_IJSA_NS7_ILi256EEESB_EEES9_SE_SG_Li256ELb1ELb1ELb1ELb0EEENS1_36VarlenDynamicPersistentTileSchedulerILi128ELi96ELi256ELi128ELb1ELb1ELb1ELb0ELb1ELb1EEEEEEEEEvNT_6ParamsE --------------------------
	.section	.nv.constant0._ZN7cutlass13device_kernelIN5flash11enable_sm90INS1_16FlashAttnFwdSm90INS1_25CollectiveMainloopFwdSm90ILi2EN4cute5tupleIJNS5_1CILi1EEES8_S8_EEENS6_IJNS7_ILi128EEENS7_ILi96EEENS7_ILi64EEEEEELi256ENS_10bfloat16_tEfNS_4arch4Sm90ELb0ELb0ELb1ELb1ELb1ELb1ELb1ELb1ELb0ELb1ELb1ELb0EEENS1_21CollectiveEpilogueFwdINS6_IJSA_NS7_ILi256EEESB_EEES9_SE_SG_Li256ELb1ELb1ELb1ELb0EEENS1_36VarlenDynamicPersistentTileSchedulerILi128ELi96ELi256ELi128ELb1ELb1ELb1ELb0ELb1ELb1EEEEEEEEEvNT_6ParamsE,"a",@progbits
	.sectionflags	@""
	.align	4
.nv.constant0._ZN7cutlass13device_kernelIN5flash11enable_sm90INS1_16FlashAttnFwdSm90INS1_25CollectiveMainloopFwdSm90ILi2EN4cute5tupleIJNS5_1CILi1EEES8_S8_EEENS6_IJNS7_ILi128EEENS7_ILi96EEENS7_ILi64EEEEEELi256ENS_10bfloat16_tEfNS_4arch4Sm90ELb0ELb0ELb1ELb1ELb1ELb1ELb1ELb1ELb0ELb1ELb1ELb0EEENS1_21CollectiveEpilogueFwdINS6_IJSA_NS7_ILi256EEESB_EEES9_SE_SG_Li256ELb1ELb1ELb1ELb0EEENS1_36VarlenDynamicPersistentTileSchedulerILi128ELi96ELi256ELi128ELb1ELb1ELb1ELb0ELb1ELb1EEEEEEEEEvNT_6ParamsE:
	.zero		3840


//--------------------- .nv.constant0._ZN7cutlass13device_kernelIN5flash11enable_sm90INS1_16FlashAttnFwdSm90INS1_25CollectiveMainloopFwdSm90ILi2EN4cute5tupleIJNS5_1CILi1EEES8_S8_EEENS6_IJNS7_ILi128EEENS7_ILi96EEENS7_ILi64EEEEEELi256ENS_10bfloat16_tEfNS_4arch4Sm90ELb0ELb1ELb1ELb0ELb1ELb0ELb0ELb1ELb0ELb1ELb1ELb0EEENS1_21CollectiveEpilogueFwdINS6_IJSA_NS7_ILi256EEESB_EEES9_SE_SG_Li256ELb0ELb1ELb1ELb0EEENS1_19SingleTileSchedulerILb0ELb1ELb1ELi128EEEEEEEEEvNT_6ParamsE --------------------------
	.section	.nv.constant0._ZN7cutlass13device_kernelIN5flash11enable_sm90INS1_16FlashAttnFwdSm90INS1_25CollectiveMainloopFwdSm90ILi2EN4cute5tupleIJNS5_1CILi1EEES8_S8_EEENS6_IJNS7_ILi128EEENS7_ILi96EEENS7_ILi64EEEEEELi256ENS_10bfloat16_tEfNS_4arch4Sm90ELb0ELb1ELb1ELb0ELb1ELb0ELb0ELb1ELb0ELb1ELb1ELb0EEENS1_21CollectiveEpilogueFwdINS6_IJSA_NS7_ILi256EEESB_EEES9_SE_SG_Li256ELb0ELb1ELb1ELb0EEENS1_19SingleTileSchedulerILb0ELb1ELb1ELi128EEEEEEEEEvNT_6ParamsE,"a",@progbits
	.sectionflags	@""
	.align	4
.nv.constant0._ZN7cutlass13device_kernelIN5flash11enable_sm90INS1_16FlashAttnFwdSm90INS1_25CollectiveMainloopFwdSm90ILi2EN4cute5tupleIJNS5_1CILi1EEES8_S8_EEENS6_IJNS7_ILi128EEENS7_ILi96EEENS7_ILi64EEEEEELi256ENS_10bfloat16_tEfNS_4arch4Sm90ELb0ELb1ELb1ELb0ELb1ELb0ELb0ELb1ELb0ELb1ELb1ELb0EEENS1_21CollectiveEpilogueFwdINS6_IJSA_NS7_ILi256EEESB_EEES9_SE_SG_Li256ELb0ELb1ELb1ELb0EEENS1_19SingleTileSchedulerILb0ELb1ELb1ELi128EEEEEEEEEvNT_6ParamsE:
	.zero		3456


//--------------------- .nv.constant0._ZN7cutlass13device_kernelIN5flash11enable_sm90INS1_16FlashAttnFwdSm90INS1_25CollectiveMainloopFwdSm90ILi2EN4cute5tupleIJNS5_1CILi1EEES8_S8_EEENS6_IJNS7_ILi128EEENS7_ILi96EEENS7_ILi64EEEEEELi256ENS_10bfloat16_tEfNS_4arch4Sm90ELb0ELb1ELb1ELb0ELb1ELb0ELb1ELb1ELb0ELb1ELb1ELb0EEENS1_21CollectiveEpilogueFwdINS6_IJSA_NS7_ILi256EEESB_EEES9_SE_SG_Li256ELb0ELb1ELb1ELb0EEENS1_19SingleTileSchedulerILb0ELb1ELb1ELi128EEEEEEEEEvNT_6ParamsE --------------------------
	.section	.nv.constant0._ZN7cutlass13device_kernelIN5flash11enable_sm90INS1_16FlashAttnFwdSm90INS1_25CollectiveMainloopFwdSm90ILi2EN4cute5tupleIJNS5_1CILi1EEES8_S8_EEENS6_IJNS7_ILi128EEENS7_ILi96EEENS7_ILi64EEEEEELi256ENS_10bfloat16_tEfNS_4arch4Sm90ELb0ELb1ELb1ELb0ELb1ELb0ELb1ELb1ELb0ELb1ELb1ELb0EEENS1_21CollectiveEpilogueFwdINS6_IJSA_NS7_ILi256EEESB_EEES9_SE_SG_Li256ELb0ELb1ELb1ELb0EEENS1_19SingleTileSchedulerILb0ELb1ELb1ELi128EEEEEEEEEvNT_6ParamsE,"a",@progbits
	.sectionflags	@""
	.align	4
.nv.constant0._ZN7cutlass13device_kernelIN5flash11enable_sm90INS1_16FlashAttnFwdSm90INS1_25CollectiveMainloopFwdSm90ILi2EN4cute5tupleIJNS5_1CILi1EEES8_S8_EEENS6_IJNS7_ILi128EEENS7_ILi96EEENS7_ILi64EEEEEELi256ENS_10bfloat16_tEfNS_4arch4Sm90ELb0ELb1ELb1ELb0ELb1ELb0ELb1ELb1ELb0ELb1ELb1ELb0EEENS1_21CollectiveEpilogueFwdINS6_IJSA_NS7_ILi256EEESB_EEES9_SE_SG_Li256ELb0ELb1ELb1ELb0EEENS1_19SingleTileSchedulerILb0ELb1ELb1ELi128EEEEEEEEEvNT_6ParamsE:
	.zero		3712


//--------------------- .nv.constant0._ZN7cutlass13device_kernelIN5flash11enable_sm90INS1_16FlashAttnFwdSm90INS1_25CollectiveMainloopFwdSm90ILi2EN4cute5tupleIJNS5_1CILi1EEES8_S8_EEENS6_IJNS7_ILi128EEENS7_ILi96EEENS7_ILi64EEEEEELi256ENS_10bfloat16_tEfNS_4arch4Sm90ELb0ELb1ELb1ELb1ELb1ELb0ELb0ELb1ELb0ELb1ELb1ELb0EEENS1_21CollectiveEpilogueFwdINS6_IJSA_NS7_ILi256EEESB_EEES9_SE_SG_Li256ELb1ELb1ELb1ELb0EEENS1_36VarlenDynamicPersistentTileSchedulerILi128ELi96ELi256ELi128ELb1ELb1ELb1ELb1ELb0ELb1EEEEEEEEEvNT_6ParamsE --------------------------
	.section	.nv.constant0._ZN7cutlass13device_kernelIN5flash11enable_sm90INS1_16FlashAttnFwdSm90INS1_25CollectiveMainloopFwdSm90ILi2EN4cute5tupleIJNS5_1CILi1EEES8_S8_EEENS6_IJNS7_ILi128EEENS7_ILi96EEENS7_ILi64EEEEEELi256ENS_10bfloat16_tEfNS_4arch4Sm90ELb0ELb1ELb1ELb1ELb1ELb0ELb0ELb1ELb0ELb1ELb1ELb0EEENS1_21CollectiveEpilogueFwdINS6_IJSA_NS7_ILi256EEESB_EEES9_SE_SG_Li256ELb1ELb1ELb1ELb0EEENS1_36VarlenDynamicPersistentTileSchedulerILi128ELi96ELi256ELi128ELb1ELb1ELb1ELb1ELb0ELb1EEEEEEEEEvNT_6ParamsE,"a",@progbits
	.sectionflags	@""
	.align	4
.nv.constant0._ZN7cutlass13device_kernelIN5flash11enable_sm90INS1_16FlashAttnFwdSm90INS1_25CollectiveMainloopFwdSm90ILi2EN4cute5tupleIJNS5_1CILi1EEES8_S8_EEENS6_IJNS7_ILi128EEENS7_ILi96EEENS7_ILi64EEEEEELi256ENS_10bfloat16_tEfNS_4arch4Sm90ELb0ELb1ELb1ELb1ELb1ELb0ELb0ELb1ELb0ELb1ELb1ELb0EEENS1_21CollectiveEpilogueFwdINS6_IJSA_NS7_ILi256EEESB_EEES9_SE_SG_Li256ELb1ELb1ELb1ELb0EEENS1_36VarlenDynamicPersistentTileSchedulerILi128ELi96ELi256ELi128ELb1ELb1ELb1ELb1ELb0ELb1EEEEEEEEEvNT_6ParamsE:
	.zero		3584


//--------------------- .nv.constant0._ZN7cutlass13device_kernelIN5flash11enable_sm90INS1_16FlashAttnFwdSm90INS1_25CollectiveMainloopFwdSm90ILi2EN4cute5tupleIJNS5_1CILi1EEES8_S8_EEENS6_IJNS7_ILi128EEENS7_ILi96EEENS7_ILi64EEEEEELi256ENS_10bfloat16_tEfNS_4arch4Sm90ELb0ELb1ELb1ELb1ELb1ELb1ELb0ELb1ELb0ELb1ELb1ELb0EEENS1_21CollectiveEpilogueFwdINS6_IJSA_NS7_ILi256EEESB_EEES9_SE_SG_Li256ELb1ELb1ELb1ELb0EEENS1_36VarlenDynamicPersistentTileSchedulerILi128ELi96ELi256ELi128ELb1ELb1ELb1ELb1ELb0ELb1EEEEEEEEEvNT_6ParamsE --------------------------
	.section	.nv.constant0._ZN7cutlass13device_kernelIN5flash11enable_sm90INS1_16FlashAttnFwdSm90INS1_25CollectiveMainloopFwdSm90ILi2EN4cute5tupleIJNS5_1CILi1EEES8_S8_EEENS6_IJNS7_ILi128EEENS7_ILi96EEENS7_ILi64EEEEEELi256ENS_10bfloat16_tEfNS_4arch4Sm90ELb0ELb1ELb1ELb1ELb1ELb1ELb0ELb1ELb0ELb1ELb1ELb0EEENS1_21CollectiveEpilogueFwdINS6_IJSA_NS7_ILi256EEESB_EEES9_SE_SG_Li256ELb1ELb1ELb1ELb0EEENS1_36VarlenDynamicPersistentTileSchedulerILi128ELi96ELi256ELi128ELb1ELb1ELb1ELb1ELb0ELb1EEEEEEEEEvNT_6ParamsE,"a",@progbits
	.sectionflags	@""
	.align	4
.nv.constant0._ZN7cutlass13device_kernelIN5flash11enable_sm90INS1_16FlashAttnFwdSm90INS1_25CollectiveMainloopFwdSm90ILi2EN4cute5tupleIJNS5_1CILi1EEES8_S8_EEENS6_IJNS7_ILi128EEENS7_ILi96EEENS7_ILi64EEEEEELi256ENS_10bfloat16_tEfNS_4arch4Sm90ELb0ELb1ELb1ELb1ELb1ELb1ELb0ELb1ELb0ELb1ELb1ELb0EEENS1_21CollectiveEpilogueFwdINS6_IJSA_NS7_ILi256EEESB_EEES9_SE_SG_Li256ELb1ELb1ELb1ELb0EEENS1_36VarlenDynamicPersistentTileSchedulerILi128ELi96ELi256ELi128ELb1ELb1ELb1ELb1ELb0ELb1EEEEEEEEEvNT_6ParamsE:
	.zero		3584


//--------------------- .nv.constant0._ZN7cutlass13device_kernelIN5flash11enable_sm90INS1_16FlashAttnFwdSm90INS1_25CollectiveMainloopFwdSm90ILi2EN4cute5tupleIJNS5_1CILi1EEES8_S8_EEENS6_IJNS7_ILi128EEENS7_ILi96EEENS7_ILi64EEEEEELi256ENS_10bfloat16_tEfNS_4arch4Sm90ELb0ELb1ELb1ELb1ELb1ELb0ELb1ELb1ELb0ELb1ELb1ELb0EEENS1_21CollectiveEpilogueFwdINS6_IJSA_NS7_ILi256EEESB_EEES9_SE_SG_Li256ELb1ELb1ELb1ELb0EEENS1_36VarlenDynamicPersistentTileSchedulerILi128ELi96ELi256ELi128ELb1ELb1ELb1ELb1ELb0ELb1EEEEEEEEEvNT_6ParamsE --------------------------
	.section	.nv.constant0._ZN7cutlass13device_kernelIN5flash11enable_sm90INS1_16FlashAttnFwdSm90INS1_25CollectiveMainloopFwdSm90ILi2EN4cute5tupleIJNS5_1CILi1EEES8_S8_EEENS6_IJNS7_ILi128EEENS7_ILi96EEENS7_ILi64EEEEEELi256ENS_10bfloat16_tEfNS_4arch4Sm90ELb0ELb1ELb1ELb1ELb1ELb0ELb1ELb1ELb0ELb1ELb1ELb0EEENS1_21CollectiveEpilogueFwdINS6_IJSA_NS7_ILi256EEESB_EEES9_SE_SG_Li256ELb1ELb1ELb1ELb0EEENS1_36VarlenDynamicPersistentTileSchedulerILi128ELi96ELi256ELi128ELb1ELb1ELb1ELb1ELb0ELb1EEEEEEEEEvNT_6ParamsE,"a",@progbits
	.sectionflags	@""
	.align	4
.nv.constant0._ZN7cutlass13device_kernelIN5flash11enable_sm90INS1_16FlashAttnFwdSm90INS1_25CollectiveMainloopFwdSm90ILi2EN4cute5tupleIJNS5_1CILi1EEES8_S8_EEENS6_IJNS7_ILi128EEENS7_ILi96EEENS7_ILi64EEEEEELi256ENS_10bfloat16_tEfNS_4arch4Sm90ELb0ELb1ELb1ELb1ELb1ELb0ELb1ELb1ELb0ELb1ELb1ELb0EEENS1_21CollectiveEpilogueFwdINS6_IJSA_NS7_ILi256EEESB_EEES9_SE_SG_Li256ELb1ELb1ELb1ELb0EEENS1_36VarlenDynamicPersistentTileSchedulerILi128ELi96ELi256ELi128ELb1ELb1ELb1ELb1ELb0ELb1EEEEEEEEEvNT_6ParamsE:
	.zero		3840


//--------------------- .nv.constant0._ZN7cutlass13device_kernelIN5flash11enable_sm90INS1_16FlashAttnFwdSm90INS1_25CollectiveMainloopFwdSm90ILi2EN4cute5tupleIJNS5_1CILi1EEES8_S8_EEENS6_IJNS7_ILi128EEENS7_ILi96EEENS7_ILi64EEEEEELi256ENS_10bfloat16_tEfNS_4arch4Sm90ELb0ELb1ELb1ELb1ELb1ELb1ELb1ELb1ELb0ELb1ELb1ELb0EEENS1_21CollectiveEpilogueFwdINS6_IJSA_NS7_ILi256EEESB_EEES9_SE_SG_Li256ELb1ELb1ELb1ELb0EEENS1_36VarlenDynamicPersistentTileSchedulerILi128ELi96ELi256ELi128ELb1ELb1ELb1ELb1ELb0ELb1EEEEEEEEEvNT_6ParamsE --------------------------
	.section	.nv.constant0._ZN7cutlass13device_kernelIN5flash11enable_sm90INS1_16FlashAttnFwdSm90INS1_25CollectiveMainloopFwdSm90ILi2EN4cute5tupleIJNS5_1CILi1EEES8_S8_EEENS6_IJNS7_ILi128EEENS7_ILi96EEENS7_ILi64EEEEEELi256ENS_10bfloat16_tEfNS_4arch4Sm90ELb0ELb1ELb1ELb1ELb1ELb1ELb1ELb1ELb0ELb1ELb1ELb0EEENS1_21CollectiveEpilogueFwdINS6_IJSA_NS7_ILi256EEESB_EEES9_SE_SG_Li256ELb1ELb1ELb1ELb0EEENS1_36VarlenDynamicPersistentTileSchedulerILi128ELi96ELi256ELi128ELb1ELb1ELb1ELb1ELb0ELb1EEEEEEEEEvNT_6ParamsE,"a",@progbits
	.sectionflags	@""
	.align	4
.nv.constant0._ZN7cutlass13device_kernelIN5flash11enable_sm90INS1_16FlashAttnFwdSm90INS1_25CollectiveMainloopFwdSm90ILi2EN4cute5tupleIJNS5_1CILi1EEES8_S8_EEENS6_IJNS7_ILi128EEENS7_ILi96EEENS7_ILi64EEEEEELi256ENS_10bfloat16_tEfNS_4arch4Sm90ELb0ELb1ELb1ELb1ELb1ELb1ELb1ELb1ELb0ELb1ELb1ELb0EEENS1_21CollectiveEpilogueFwdINS6_IJSA_NS7_ILi256EEESB_EEES9_SE_SG_Li256ELb1ELb1ELb1ELb0EEENS1_36VarlenDynamicPersistentTileSchedulerILi128ELi96ELi256ELi128ELb1ELb1ELb1ELb1ELb0ELb1EEEEEEEEEvNT_6ParamsE:
	.zero		3840


//--------------------- .nv.constant0._ZN7cutlass13device_kernelIN5flash11enable_sm90INS1_16FlashAttnFwdSm90INS1_25CollectiveMainloopFwdSm90ILi2EN4cute5tupleIJNS5_1CILi1EEES8_S8_EEENS6_IJNS7_ILi128EEENS7_ILi96EEENS7_ILi64EEEEEELi256ENS_10bfloat16_tEfNS_4arch4Sm90ELb1ELb0ELb1ELb0ELb1ELb0ELb0ELb1ELb0ELb1ELb1ELb0EEENS1_21CollectiveEpilogueFwdINS6_IJSA_NS7_ILi256EEESB_EEES9_SE_SG_Li256ELb0ELb1ELb1ELb0EEENS1_19SingleTileSchedulerILb0ELb1ELb1ELi128EEEEEEEEEvNT_6ParamsE --------------------------
	.section	.nv.constant0._ZN7cutlass13device_kernelIN5flash11enable_sm90INS1_16FlashAttnFwdSm90INS1_25CollectiveMainloopFwdSm90ILi2EN4cute5tupleIJNS5_1CILi1EEES8_S8_EEENS6_IJNS7_ILi128EEENS7_ILi96EEENS7_ILi64EEEEEELi256ENS_10bfloat16_tEfNS_4arch4Sm90ELb1ELb0ELb1ELb0ELb1ELb0ELb0ELb1ELb0ELb1ELb1ELb0EEENS1_21CollectiveEpilogueFwdINS6_IJSA_NS7_ILi256EEESB_EEES9_SE_SG_Li256ELb0ELb1ELb1ELb0EEENS1_19SingleTileSchedulerILb0ELb1ELb1ELi128EEEEEEEEEvNT_6ParamsE,"a",@progbits
	.sectionflags	@""
	.align	4
.nv.constant0._ZN7cutlass13device_kernelIN5flash11enable_sm90INS1_16FlashAttnFwdSm90INS1_25CollectiveMainloopFwdSm90ILi2EN4cute5tupleIJNS5_1CILi1EEES8_S8_EEENS6_IJNS7_ILi128EEENS7_ILi96EEENS7_ILi64EEEEEELi256ENS_10bfloat16_tEfNS_4arch4Sm90ELb1ELb0ELb1ELb0ELb1ELb0ELb0ELb1ELb0ELb1ELb1ELb0EEENS1_21CollectiveEpilogueFwdINS6_IJSA_NS7_ILi256EEESB_EEES9_SE_SG_Li256ELb0ELb1ELb1ELb0EEENS1_19SingleTileSchedulerILb0ELb1ELb1ELi128EEEEEEEEEvNT_6ParamsE:
	.zero		3456


//--------------------- .nv.constant0._ZN7cutlass13device_kernelIN5flash11enable_sm90INS1_16FlashAttnFwdSm90INS1_25CollectiveMainloopFwdSm90ILi2EN4cute5tupleIJNS5_1CILi1EEES8_S8_EEENS6_IJNS7_ILi128EEENS7_ILi96EEENS7_ILi64EEEEEELi256ENS_10bfloat16_tEfNS_4arch4Sm90ELb1ELb0ELb1ELb0ELb1ELb0ELb1ELb1ELb0ELb1ELb1ELb0EEENS1_21CollectiveEpilogueFwdINS6_IJSA_NS7_ILi256EEESB_EEES9_SE_SG_Li256ELb0ELb1ELb1ELb0EEENS1_19SingleTileSchedulerILb0ELb1ELb1ELi128EEEEEEEEEvNT_6ParamsE --------------------------
	.section	.nv.constant0._ZN7cutlass13device_kernelIN5flash11enable_sm90INS1_16FlashAttnFwdSm90INS1_25CollectiveMainloopFwdSm90ILi2EN4cute5tupleIJNS5_1CILi1EEES8_S8_EEENS6_IJNS7_ILi128EEENS7_ILi96EEENS7_ILi64EEEEEELi256ENS_10bfloat16_tEfNS_4arch4Sm90ELb1ELb0ELb1ELb0ELb1ELb0ELb1ELb1ELb0ELb1ELb1ELb0EEENS1_21CollectiveEpilogueFwdINS6_IJSA_NS7_ILi256EEESB_EEES9_SE_SG_Li256ELb0ELb1ELb1ELb0EEENS1_19SingleTileSchedulerILb0ELb1ELb1ELi128EEEEEEEEEvNT_6ParamsE,"a",@progbits
	.sectionflags	@""
	.align	4
.nv.constant0._ZN7cutlass13device_kernelIN5flash11enable_sm90INS1_16FlashAttnFwdSm90INS1_25CollectiveMainloopFwdSm90ILi2EN4cute5tupleIJNS5_1CILi1EEES8_S8_EEENS6_IJNS7_ILi128EEENS7_ILi96EEENS7_ILi64EEEEEELi256ENS_10bfloat16_tEfNS_4arch4Sm90ELb1ELb0ELb1ELb0ELb1ELb0ELb1ELb1ELb0ELb1ELb1ELb0EEENS1_21CollectiveEpilogueFwdINS6_IJSA_NS7_ILi256EEESB_EEES9_SE_SG_Li256ELb0ELb1ELb1ELb0EEENS1_19SingleTileSchedulerILb0ELb1ELb1ELi128EEEEEEEEEvNT_6ParamsE:
	.zero		3712


//--------------------- .nv.constant0._ZN7cutlass13device_kernelIN5flash11enable_sm90INS1_16FlashAttnFwdSm90INS1_25CollectiveMainloopFwdSm90ILi2EN4cute5tupleIJNS5_1CILi1EEES8_S8_EEENS6_IJNS7_ILi128EEENS7_ILi96EEENS7_ILi64EEEEEELi256ENS_10bfloat16_tEfNS_4arch4Sm90ELb1ELb0ELb1ELb1ELb1ELb0ELb0ELb1ELb0ELb1ELb1ELb0EEENS1_21CollectiveEpilogueFwdINS6_IJSA_NS7_ILi256EEESB_EEES9_SE_SG_Li256ELb1ELb1ELb1ELb0EEENS1_36VarlenDynamicPersistentTileSchedulerILi128ELi96ELi256ELi128ELb1ELb1ELb1ELb1ELb1ELb1EEEEEEEEEvNT_6ParamsE --------------------------
	.section	.nv.constant0._ZN7cutlass13device_kernelIN5flash11enable_sm90INS1_16FlashAttnFwdSm90INS1_25CollectiveMainloopFwdSm90ILi2EN4cute5tupleIJNS5_1CILi1EEES8_S8_EEENS6_IJNS7_ILi128EEENS7_ILi96EEENS7_ILi64EEEEEELi256ENS_10bfloat16_tEfNS_4arch4Sm90ELb1ELb0ELb1ELb1ELb1ELb0ELb0ELb1ELb0ELb1ELb1ELb0EEENS1_21CollectiveEpilogueFwdINS6_IJSA_NS7_ILi256EEESB_EEES9_SE_SG_Li256ELb1ELb1ELb1ELb0EEENS1_36VarlenDynamicPersistentTileSchedulerILi128ELi96ELi256ELi128ELb1ELb1ELb1ELb1ELb1ELb1EEEEEEEEEvNT_6ParamsE,"a",@progbits
	.sectionflags	@""
	.align	4
.nv.constant0._ZN7cutlass13device_kernelIN5flash11enable_sm90INS1_16FlashAttnFwdSm90INS1_25CollectiveMainloopFwdSm90ILi2EN4cute5tupleIJNS5_1CILi1EEES8_S8_EEENS6_IJNS7_ILi128EEENS7_ILi96EEENS7_ILi64EEEEEELi256ENS_10bfloat16_tEfNS_4arch4Sm90ELb1ELb0ELb1ELb1ELb1ELb0ELb0ELb1ELb0ELb1ELb1ELb0EEENS1_21CollectiveEpilogueFwdINS6_IJSA_NS7_ILi256EEESB_EEES9_SE_SG_Li256ELb1ELb1ELb1ELb0EEENS1_36VarlenDynamicPersistentTileSchedulerILi128ELi96ELi256ELi128ELb1ELb1ELb1ELb1ELb1ELb1EEEEEEEEEvNT_6ParamsE:
	.zero		3584


//--------------------- .nv.constant0._ZN7cutlass13device_kernelIN5flash11enable_sm90INS1_16FlashAttnFwdSm90INS1_25CollectiveMainloopFwdSm90ILi2EN4cute5tupleIJNS5_1CILi1EEES8_S8_EEENS6_IJNS7_ILi128EEENS7_ILi96EEENS7_ILi64EEEEEELi256ENS_10bfloat16_tEfNS_4arch4Sm90ELb1ELb0ELb1ELb1ELb1ELb1ELb0ELb1ELb0ELb1ELb1ELb0EEENS1_21CollectiveEpilogueFwdINS6_IJSA_NS7_ILi256EEESB_EEES9_SE_SG_Li256ELb1ELb1ELb1ELb0EEENS1_36VarlenDynamicPersistentTileSchedulerILi128ELi96ELi256ELi128ELb1ELb1ELb1ELb1ELb1ELb1EEEEEEEEEvNT_6ParamsE --------------------------
	.section	.nv.constant0._ZN7cutlass13device_kernelIN5flash11enable_sm90INS1_16FlashAttnFwdSm90INS1_25CollectiveMainloopFwdSm90ILi2EN4cute5tupleIJNS5_1CILi1EEES8_S8_EEENS6_IJNS7_ILi128EEENS7_ILi96EEENS7_ILi64EEEEEELi256ENS_10bfloat16_tEfNS_4arch4Sm90ELb1ELb0ELb1ELb1ELb1ELb1ELb0ELb1ELb0ELb1ELb1ELb0EEENS1_21CollectiveEpilogueFwdINS6_IJSA_NS7_ILi256EEESB_EEES9_SE_SG_Li256ELb1ELb1ELb1ELb0EEENS1_36VarlenDynamicPersistentTileSchedulerILi128ELi96ELi256ELi128ELb1ELb1ELb1ELb1ELb1ELb1EEEEEEEEEvNT_6ParamsE,"a",@progbits
	.sectionflags	@""
	.align	4
.nv.constant0._ZN7cutlass13device_kernelIN5flash11enable_sm90INS1_16FlashAttnFwdSm90INS1_25CollectiveMainloopFwdSm90ILi2EN4cute5tupleIJNS5_1CILi1EEES8_S8_EEENS6_IJNS7_ILi128EEENS7_ILi96EEENS7_ILi64EEEEEELi256ENS_10bfloat16_tEfNS_4arch4Sm90ELb1ELb0ELb1ELb1ELb1ELb1ELb0ELb1ELb0ELb1ELb1ELb0EEENS1_21CollectiveEpilogueFwdINS6_IJSA_NS7_ILi256EEESB_EEES9_SE_SG_Li256ELb1ELb1ELb1ELb0EEENS1_36VarlenDynamicPersistentTileSchedulerILi128ELi96ELi256ELi128ELb1ELb1ELb1ELb1ELb1ELb1EEEEEEEEEvNT_6ParamsE:
	.zero		3584


//--------------------- .nv.constant0._ZN7cutlass13device_kernelIN5flash11enable_sm90INS1_16FlashAttnFwdSm90INS1_25CollectiveMainloopFwdSm90ILi2EN4cute5tupleIJNS5_1CILi1EEES8_S8_EEENS6_IJNS7_ILi128EEENS7_ILi96EEENS7_ILi64EEEEEELi256ENS_10bfloat16_tEfNS_4arch4Sm90ELb1ELb0ELb1ELb1ELb1ELb0ELb1ELb1ELb0ELb1ELb1ELb0EEENS1_21CollectiveEpilogueFwdINS6_IJSA_NS7_ILi256EEESB_EEES9_SE_SG_Li256ELb1ELb1ELb1ELb0EEENS1_36VarlenDynamicPersistentTileSchedulerILi128ELi96ELi256ELi128ELb1ELb1ELb1ELb1ELb1ELb1EEEEEEEEEvNT_6ParamsE --------------------------
	.section	.nv.constant0._ZN7cutlass13device_kernelIN5flash11enable_sm90INS1_16FlashAttnFwdSm90INS1_25CollectiveMainloopFwdSm90ILi2EN4cute5tupleIJNS5_1CILi1EEES8_S8_EEENS6_IJNS7_ILi128EEENS7_ILi96EEENS7_ILi64EEEEEELi256ENS_10bfloat16_tEfNS_4arch4Sm90ELb1ELb0ELb1ELb1ELb1ELb0ELb1ELb1ELb0ELb1ELb1ELb0EEENS1_21CollectiveEpilogueFwdINS6_IJSA_NS7_ILi256EEESB_EEES9_SE_SG_Li256ELb1ELb1ELb1ELb0EEENS1_36VarlenDynamicPersistentTileSchedulerILi128ELi96ELi256ELi128ELb1ELb1ELb1ELb1ELb1ELb1EEEEEEEEEvNT_6ParamsE,"a",@progbits
	.sectionflags	@""
	.align	4
.nv.constant0._ZN7cutlass13device_kernelIN5flash11enable_sm90INS1_16FlashAttnFwdSm90INS1_25CollectiveMainloopFwdSm90ILi2EN4cute5tupleIJNS5_1CILi1EEES8_S8_EEENS6_IJNS7_ILi128EEENS7_ILi96EEENS7_ILi64EEEEEELi256ENS_10bfloat16_tEfNS_4arch4Sm90ELb1ELb0ELb1ELb1ELb1ELb0ELb1ELb1ELb0ELb1ELb1ELb0EEENS1_21CollectiveEpilogueFwdINS6_IJSA_NS7_ILi256EEESB_EEES9_SE_SG_Li256ELb1ELb1ELb1ELb0EEENS1_36VarlenDynamicPersistentTileSchedulerILi128ELi96ELi256ELi128ELb1ELb1ELb1ELb1ELb1ELb1EEEEEEEEEvNT_6ParamsE:
	.zero		3840


//--------------------- .nv.constant0._ZN7cutlass13device_kernelIN5flash11enable_sm90INS1_16FlashAttnFwdSm90INS1_25CollectiveMainloopFwdSm90ILi2EN4cute5tupleIJNS5_1CILi1EEES8_S8_EEENS6_IJNS7_ILi128EEENS7_ILi96EEENS7_ILi64EEEEEELi256ENS_10bfloat16_tEfNS_4arch4Sm90ELb1ELb0ELb1ELb1ELb1ELb1ELb1ELb1ELb0ELb1ELb1ELb0EEENS1_21CollectiveEpilogueFwdINS6_IJSA_NS7_ILi256EEESB_EEES9_SE_SG_Li256ELb1ELb1ELb1ELb0EEENS1_36VarlenDynamicPersistentTileSchedulerILi128ELi96ELi256ELi128ELb1ELb1ELb1ELb1ELb1ELb1EEEEEEEEEvNT_6ParamsE --------------------------
	.section	.nv.constant0._ZN7cutlass13device_kernelIN5flash11enable_sm90INS1_16FlashAttnFwdSm90INS1_25CollectiveMainloopFwdSm90ILi2EN4cute5tupleIJNS5_1CILi1EEES8_S8_EEENS6_IJNS7_ILi128EEENS7_ILi96EEENS7_ILi64EEEEEELi256ENS_10bfloat16_tEfNS_4arch4Sm90ELb1ELb0ELb1ELb1ELb1ELb1ELb1ELb1ELb0ELb1ELb1ELb0EEENS1_21CollectiveEpilogueFwdINS6_IJSA_NS7_ILi256EEESB_EEES9_SE_SG_Li256ELb1ELb1ELb1ELb0EEENS1_36VarlenDynamicPersistentTileSchedulerILi128ELi96ELi256ELi128ELb1ELb1ELb1ELb1ELb1ELb1EEEEEEEEEvNT_6ParamsE,"a",@progbits
	.sectionflags	@""
	.align	4
.nv.constant0._ZN7cutlass13device_kernelIN5flash11enable_sm90INS1_16FlashAttnFwdSm90INS1_25CollectiveMainloopFwdSm90ILi2EN4cute5tupleIJNS5_1CILi1EEES8_S8_EEENS6_IJNS7_ILi128EEENS7_ILi96EEENS7_ILi64EEEEEELi256ENS_10bfloat16_tEfNS_4arch4Sm90ELb1ELb0ELb1ELb1ELb1ELb1ELb1ELb1ELb0ELb1ELb1ELb0EEENS1_21CollectiveEpilogueFwdINS6_IJSA_NS7_ILi256EEESB_EEES9_SE_SG_Li256ELb1ELb1ELb1ELb0EEENS1_36VarlenDynamicPersistentTileSchedulerILi128ELi96ELi256ELi128ELb1ELb1ELb1ELb1ELb1ELb1EEEEEEEEEvNT_6ParamsE:
	.zero		3840


//--------------------- SYMBOLS --------------------------

	.type		.nv.reservedSmem.offset0,@object
	.size		.nv.reservedSmem.offset0,0x4
